//
// Generated by NVIDIA NVVM Compiler
//
// Compiler Build ID: CL-36424714
// Cuda compilation tools, release 13.0, V13.0.88
// Based on NVVM 20.0.0
//

.version 9.0
.target sm_100
.address_size 64

	// .globl	_Z13MatrixInversePdii

.visible .entry _Z13MatrixInversePdii(
	.param .u64 .ptr .align 1 _Z13MatrixInversePdii_param_0,
	.param .u32 _Z13MatrixInversePdii_param_1,
	.param .u32 _Z13MatrixInversePdii_param_2
)
{
	.reg .pred 	%p<43>;
	.reg .b32 	%r<86>;
	.reg .b64 	%rd<48>;
	.reg .b64 	%fd<93>;

	ld.param.u64 	%rd17, [_Z13MatrixInversePdii_param_0];
	ld.param.u32 	%r29, [_Z13MatrixInversePdii_param_1];
	ld.param.u32 	%r30, [_Z13MatrixInversePdii_param_2];
	cvta.to.global.u64 	%rd1, %rd17;
	mov.u32 	%r31, %ctaid.x;
	mov.u32 	%r32, %ntid.x;
	mov.u32 	%r33, %tid.x;
	mad.lo.s32 	%r1, %r31, %r32, %r33;
	setp.lt.s32 	%p1, %r29, 1;
	@%p1 bra 	$L__BB0_39;
	mul.lo.s32 	%r2, %r30, %r1;
	and.b32  	%r3, %r30, 7;
	and.b32  	%r4, %r30, 3;
	and.b32  	%r5, %r30, 2147483640;
	and.b32  	%r6, %r30, 1;
	and.b32  	%r7, %r29, 3;
	and.b32  	%r8, %r29, 2147483644;
	neg.s32 	%r9, %r5;
	mov.b32 	%r76, 0;
$L__BB0_2:
	setp.ne.s32 	%p2, %r76, %r1;
	@%p2 bra 	$L__BB0_18;
	setp.ge.s32 	%p3, %r1, %r29;
	add.s32 	%r35, %r2, %r1;
	mul.wide.s32 	%rd18, %r35, 8;
	add.s64 	%rd19, %rd1, %rd18;
	ld.global.f64 	%fd8, [%rd19];
	setp.neu.f64 	%p4, %fd8, 0d0000000000000000;
	or.pred  	%p5, %p4, %p3;
	mov.u32 	%r77, %r1;
	@%p5 bra 	$L__BB0_18;
	bra.uni 	$L__BB0_5;
$L__BB0_4:
	add.s32 	%r77, %r77, 1;
	setp.ge.s32 	%p7, %r77, %r29;
	@%p7 bra 	$L__BB0_18;
$L__BB0_5:
	mul.lo.s32 	%r13, %r77, %r30;
	add.s32 	%r36, %r13, %r1;
	mul.wide.s32 	%rd20, %r36, 8;
	add.s64 	%rd21, %rd1, %rd20;
	ld.global.f64 	%fd9, [%rd21];
	setp.eq.f64 	%p6, %fd9, 0d0000000000000000;
	@%p6 bra 	$L__BB0_4;
	setp.lt.s32 	%p8, %r30, 1;
	@%p8 bra 	$L__BB0_18;
	setp.lt.u32 	%p9, %r30, 8;
	mov.b32 	%r82, 0;
	@%p9 bra 	$L__BB0_10;
	mov.u32 	%r78, %r13;
	mov.u32 	%r79, %r2;
	mov.u32 	%r80, %r9;
$L__BB0_9:
	.pragma "nounroll";
	mul.wide.s32 	%rd22, %r79, 8;
	add.s64 	%rd23, %rd1, 32;
	add.s64 	%rd24, %rd23, %rd22;
	mul.wide.s32 	%rd25, %r78, 8;
	add.s64 	%rd26, %rd23, %rd25;
	ld.global.f64 	%fd10, [%rd24+-32];
	cvt.rzi.s32.f64 	%r38, %fd10;
	ld.global.f64 	%fd11, [%rd26+-32];
	st.global.f64 	[%rd24+-32], %fd11;
	cvt.rn.f64.s32 	%fd12, %r38;
	st.global.f64 	[%rd26+-32], %fd12;
	ld.global.f64 	%fd13, [%rd24+-24];
	cvt.rzi.s32.f64 	%r39, %fd13;
	ld.global.f64 	%fd14, [%rd26+-24];
	st.global.f64 	[%rd24+-24], %fd14;
	cvt.rn.f64.s32 	%fd15, %r39;
	st.global.f64 	[%rd26+-24], %fd15;
	ld.global.f64 	%fd16, [%rd24+-16];
	cvt.rzi.s32.f64 	%r40, %fd16;
	ld.global.f64 	%fd17, [%rd26+-16];
	st.global.f64 	[%rd24+-16], %fd17;
	cvt.rn.f64.s32 	%fd18, %r40;
	st.global.f64 	[%rd26+-16], %fd18;
	ld.global.f64 	%fd19, [%rd24+-8];
	cvt.rzi.s32.f64 	%r41, %fd19;
	ld.global.f64 	%fd20, [%rd26+-8];
	st.global.f64 	[%rd24+-8], %fd20;
	cvt.rn.f64.s32 	%fd21, %r41;
	st.global.f64 	[%rd26+-8], %fd21;
	ld.global.f64 	%fd22, [%rd24];
	cvt.rzi.s32.f64 	%r42, %fd22;
	ld.global.f64 	%fd23, [%rd26];
	st.global.f64 	[%rd24], %fd23;
	cvt.rn.f64.s32 	%fd24, %r42;
	st.global.f64 	[%rd26], %fd24;
	ld.global.f64 	%fd25, [%rd24+8];
	cvt.rzi.s32.f64 	%r43, %fd25;
	ld.global.f64 	%fd26, [%rd26+8];
	st.global.f64 	[%rd24+8], %fd26;
	cvt.rn.f64.s32 	%fd27, %r43;
	st.global.f64 	[%rd26+8], %fd27;
	ld.global.f64 	%fd28, [%rd24+16];
	cvt.rzi.s32.f64 	%r44, %fd28;
	ld.global.f64 	%fd29, [%rd26+16];
	st.global.f64 	[%rd24+16], %fd29;
	cvt.rn.f64.s32 	%fd30, %r44;
	st.global.f64 	[%rd26+16], %fd30;
	ld.global.f64 	%fd31, [%rd24+24];
	cvt.rzi.s32.f64 	%r45, %fd31;
	ld.global.f64 	%fd32, [%rd26+24];
	st.global.f64 	[%rd24+24], %fd32;
	cvt.rn.f64.s32 	%fd33, %r45;
	st.global.f64 	[%rd26+24], %fd33;
	add.s32 	%r80, %r80, 8;
	add.s32 	%r79, %r79, 8;
	add.s32 	%r78, %r78, 8;
	setp.ne.s32 	%p10, %r80, 0;
	mov.u32 	%r82, %r5;
	@%p10 bra 	$L__BB0_9;
$L__BB0_10:
	setp.eq.s32 	%p11, %r3, 0;
	@%p11 bra 	$L__BB0_18;
	add.s32 	%r46, %r3, -1;
	setp.lt.u32 	%p12, %r46, 3;
	@%p12 bra 	$L__BB0_13;
	add.s32 	%r47, %r82, %r2;
	mul.wide.s32 	%rd27, %r47, 8;
	add.s64 	%rd28, %rd1, %rd27;
	ld.global.f64 	%fd34, [%rd28];
	cvt.rzi.s32.f64 	%r48, %fd34;
	add.s32 	%r49, %r82, %r13;
	mul.wide.s32 	%rd29, %r49, 8;
	add.s64 	%rd30, %rd1, %rd29;
	ld.global.f64 	%fd35, [%rd30];
	st.global.f64 	[%rd28], %fd35;
	cvt.rn.f64.s32 	%fd36, %r48;
	st.global.f64 	[%rd30], %fd36;
	ld.global.f64 	%fd37, [%rd28+8];
	cvt.rzi.s32.f64 	%r50, %fd37;
	ld.global.f64 	%fd38, [%rd30+8];
	st.global.f64 	[%rd28+8], %fd38;
	cvt.rn.f64.s32 	%fd39, %r50;
	st.global.f64 	[%rd30+8], %fd39;
	ld.global.f64 	%fd40, [%rd28+16];
	cvt.rzi.s32.f64 	%r51, %fd40;
	ld.global.f64 	%fd41, [%rd30+16];
	st.global.f64 	[%rd28+16], %fd41;
	cvt.rn.f64.s32 	%fd42, %r51;
	st.global.f64 	[%rd30+16], %fd42;
	ld.global.f64 	%fd43, [%rd28+24];
	cvt.rzi.s32.f64 	%r52, %fd43;
	ld.global.f64 	%fd44, [%rd30+24];
	st.global.f64 	[%rd28+24], %fd44;
	cvt.rn.f64.s32 	%fd45, %r52;
	st.global.f64 	[%rd30+24], %fd45;
	add.s32 	%r82, %r82, 4;
$L__BB0_13:
	setp.eq.s32 	%p13, %r4, 0;
	@%p13 bra 	$L__BB0_18;
	setp.eq.s32 	%p14, %r4, 1;
	@%p14 bra 	$L__BB0_16;
	add.s32 	%r53, %r82, %r2;
	mul.wide.s32 	%rd31, %r53, 8;
	add.s64 	%rd32, %rd1, %rd31;
	ld.global.f64 	%fd46, [%rd32];
	cvt.rzi.s32.f64 	%r54, %fd46;
	add.s32 	%r55, %r82, %r13;
	mul.wide.s32 	%rd33, %r55, 8;
	add.s64 	%rd34, %rd1, %rd33;
	ld.global.f64 	%fd47, [%rd34];
	st.global.f64 	[%rd32], %fd47;
	cvt.rn.f64.s32 	%fd48, %r54;
	st.global.f64 	[%rd34], %fd48;
	ld.global.f64 	%fd49, [%rd32+8];
	cvt.rzi.s32.f64 	%r56, %fd49;
	ld.global.f64 	%fd50, [%rd34+8];
	st.global.f64 	[%rd32+8], %fd50;
	cvt.rn.f64.s32 	%fd51, %r56;
	st.global.f64 	[%rd34+8], %fd51;
	add.s32 	%r82, %r82, 2;
$L__BB0_16:
	setp.eq.s32 	%p15, %r6, 0;
	@%p15 bra 	$L__BB0_18;
	add.s32 	%r57, %r82, %r2;
	mul.wide.s32 	%rd35, %r57, 8;
	add.s64 	%rd36, %rd1, %rd35;
	ld.global.f64 	%fd52, [%rd36];
	cvt.rzi.s32.f64 	%r58, %fd52;
	add.s32 	%r59, %r82, %r13;
	mul.wide.s32 	%rd37, %r59, 8;
	add.s64 	%rd38, %rd1, %rd37;
	ld.global.f64 	%fd53, [%rd38];
	st.global.f64 	[%rd36], %fd53;
	cvt.rn.f64.s32 	%fd54, %r58;
	st.global.f64 	[%rd38], %fd54;
$L__BB0_18:
	setp.lt.u32 	%p16, %r29, 4;
	bar.sync 	0;
	mul.lo.s32 	%r61, %r76, %r30;
	add.s32 	%r62, %r61, %r1;
	mul.wide.s32 	%rd39, %r62, 8;
	add.s64 	%rd2, %rd1, %rd39;
	ld.global.f64 	%fd55, [%rd2];
	add.s32 	%r63, %r61, %r76;
	mul.wide.s32 	%rd40, %r63, 8;
	add.s64 	%rd41, %rd1, %rd40;
	ld.global.f64 	%fd56, [%rd41];
	div.rn.f64 	%fd57, %fd55, %fd56;
	st.global.f64 	[%rd2], %fd57;
	bar.sync 	0;
	mov.b32 	%r85, 0;
	@%p16 bra 	$L__BB0_29;
	mov.b32 	%r84, 0;
$L__BB0_20:
	mul.lo.s32 	%r65, %r84, %r30;
	add.s32 	%r66, %r65, %r76;
	mul.wide.s32 	%rd42, %r66, 8;
	add.s64 	%rd3, %rd1, %rd42;
	ld.global.f64 	%fd58, [%rd3];
	add.s32 	%r67, %r65, %r1;
	mul.wide.s32 	%rd43, %r67, 8;
	add.s64 	%rd4, %rd1, %rd43;
	setp.eq.s32 	%p17, %r84, %r76;
	setp.eq.f64 	%p18, %fd58, 0d0000000000000000;
	or.pred  	%p19, %p17, %p18;
	@%p19 bra 	$L__BB0_22;
	ld.global.f64 	%fd59, [%rd4];
	ld.global.f64 	%fd60, [%rd2];
	mul.f64 	%fd61, %fd58, %fd60;
	sub.f64 	%fd62, %fd59, %fd61;
	st.global.f64 	[%rd4], %fd62;
$L__BB0_22:
	add.s32 	%r68, %r84, 1;
	mul.wide.s32 	%rd5, %r30, 8;
	add.s64 	%rd6, %rd3, %rd5;
	ld.global.f64 	%fd63, [%rd6];
	add.s64 	%rd7, %rd4, %rd5;
	setp.eq.s32 	%p20, %r68, %r76;
	setp.eq.f64 	%p21, %fd63, 0d0000000000000000;
	or.pred  	%p22, %p20, %p21;
	@%p22 bra 	$L__BB0_24;
	ld.global.f64 	%fd64, [%rd7];
	ld.global.f64 	%fd65, [%rd2];
	mul.f64 	%fd66, %fd63, %fd65;
	sub.f64 	%fd67, %fd64, %fd66;
	st.global.f64 	[%rd7], %fd67;
$L__BB0_24:
	add.s32 	%r69, %r84, 2;
	add.s64 	%rd8, %rd6, %rd5;
	ld.global.f64 	%fd68, [%rd8];
	add.s64 	%rd9, %rd7, %rd5;
	setp.eq.s32 	%p23, %r69, %r76;
	setp.eq.f64 	%p24, %fd68, 0d0000000000000000;
	or.pred  	%p25, %p23, %p24;
	@%p25 bra 	$L__BB0_26;
	ld.global.f64 	%fd69, [%rd9];
	ld.global.f64 	%fd70, [%rd2];
	mul.f64 	%fd71, %fd68, %fd70;
	sub.f64 	%fd72, %fd69, %fd71;
	st.global.f64 	[%rd9], %fd72;
$L__BB0_26:
	add.s32 	%r70, %r84, 3;
	add.s64 	%rd44, %rd8, %rd5;
	ld.global.f64 	%fd73, [%rd44];
	add.s64 	%rd10, %rd9, %rd5;
	setp.eq.s32 	%p26, %r70, %r76;
	setp.eq.f64 	%p27, %fd73, 0d0000000000000000;
	or.pred  	%p28, %p26, %p27;
	@%p28 bra 	$L__BB0_28;
	ld.global.f64 	%fd74, [%rd10];
	ld.global.f64 	%fd75, [%rd2];
	mul.f64 	%fd76, %fd73, %fd75;
	sub.f64 	%fd77, %fd74, %fd76;
	st.global.f64 	[%rd10], %fd77;
$L__BB0_28:
	add.s32 	%r84, %r84, 4;
	setp.ne.s32 	%p29, %r84, %r8;
	mov.u32 	%r85, %r8;
	@%p29 bra 	$L__BB0_20;
$L__BB0_29:
	setp.eq.s32 	%p30, %r7, 0;
	@%p30 bra 	$L__BB0_38;
	mul.lo.s32 	%r71, %r85, %r30;
	add.s32 	%r72, %r71, %r76;
	mul.wide.s32 	%rd45, %r72, 8;
	add.s64 	%rd11, %rd1, %rd45;
	ld.global.f64 	%fd78, [%rd11];
	add.s32 	%r73, %r71, %r1;
	mul.wide.s32 	%rd46, %r73, 8;
	add.s64 	%rd12, %rd1, %rd46;
	setp.eq.s32 	%p31, %r85, %r76;
	setp.eq.f64 	%p32, %fd78, 0d0000000000000000;
	or.pred  	%p33, %p31, %p32;
	@%p33 bra 	$L__BB0_32;
	ld.global.f64 	%fd79, [%rd12];
	ld.global.f64 	%fd80, [%rd2];
	mul.f64 	%fd81, %fd78, %fd80;
	sub.f64 	%fd82, %fd79, %fd81;
	st.global.f64 	[%rd12], %fd82;
$L__BB0_32:
	setp.eq.s32 	%p34, %r7, 1;
	@%p34 bra 	$L__BB0_38;
	add.s32 	%r74, %r85, 1;
	mul.wide.s32 	%rd13, %r30, 8;
	add.s64 	%rd14, %rd11, %rd13;
	ld.global.f64 	%fd83, [%rd14];
	add.s64 	%rd15, %rd12, %rd13;
	setp.eq.s32 	%p35, %r74, %r76;
	setp.eq.f64 	%p36, %fd83, 0d0000000000000000;
	or.pred  	%p37, %p35, %p36;
	@%p37 bra 	$L__BB0_35;
	ld.global.f64 	%fd84, [%rd15];
	ld.global.f64 	%fd85, [%rd2];
	mul.f64 	%fd86, %fd83, %fd85;
	sub.f64 	%fd87, %fd84, %fd86;
	st.global.f64 	[%rd15], %fd87;
$L__BB0_35:
	setp.eq.s32 	%p38, %r7, 2;
	@%p38 bra 	$L__BB0_38;
	add.s32 	%r75, %r85, 2;
	add.s64 	%rd47, %rd14, %rd13;
	ld.global.f64 	%fd88, [%rd47];
	add.s64 	%rd16, %rd15, %rd13;
	setp.eq.s32 	%p39, %r75, %r76;
	setp.eq.f64 	%p40, %fd88, 0d0000000000000000;
	or.pred  	%p41, %p39, %p40;
	@%p41 bra 	$L__BB0_38;
	ld.global.f64 	%fd89, [%rd16];
	ld.global.f64 	%fd90, [%rd2];
	mul.f64 	%fd91, %fd88, %fd90;
	sub.f64 	%fd92, %fd89, %fd91;
	st.global.f64 	[%rd16], %fd92;
$L__BB0_38:
	bar.sync 	0;
	add.s32 	%r76, %r76, 1;
	setp.ne.s32 	%p42, %r76, %r29;
	@%p42 bra 	$L__BB0_2;
$L__BB0_39:
	ret;

}
	// .globl	_Z20MatrixAppendIdentityPdS_ii
.visible .entry _Z20MatrixAppendIdentityPdS_ii(
	.param .u64 .ptr .align 1 _Z20MatrixAppendIdentityPdS_ii_param_0,
	.param .u64 .ptr .align 1 _Z20MatrixAppendIdentityPdS_ii_param_1,
	.param .u32 _Z20MatrixAppendIdentityPdS_ii_param_2,
	.param .u32 _Z20MatrixAppendIdentityPdS_ii_param_3
)
{
	.reg .pred 	%p<3>;
	.reg .b32 	%r<19>;
	.reg .b64 	%rd<9>;
	.reg .b64 	%fd<5>;

	ld.param.u64 	%rd1, [_Z20MatrixAppendIdentityPdS_ii_param_0];
	ld.param.u64 	%rd2, [_Z20MatrixAppendIdentityPdS_ii_param_1];
	ld.param.u32 	%r2, [_Z20MatrixAppendIdentityPdS_ii_param_2];
	ld.param.u32 	%r3, [_Z20MatrixAppendIdentityPdS_ii_param_3];
	mov.u32 	%r4, %ctaid.x;
	mov.u32 	%r5, %ntid.x;
	mov.u32 	%r6, %tid.x;
	mad.lo.s32 	%r1, %r4, %r5, %r6;
	shl.b32 	%r7, %r3, 1;
	rem.s32 	%r8, %r1, %r7;
	setp.ge.s32 	%p1, %r8, %r3;
	@%p1 bra 	$L__BB1_2;
	cvta.to.global.u64 	%rd3, %rd1;
	shl.b32 	%r14, %r2, 1;
	div.s32 	%r15, %r1, %r14;
	mul.lo.s32 	%r16, %r15, %r14;
	sub.s32 	%r17, %r1, %r16;
	mad.lo.s32 	%r18, %r15, %r2, %r17;
	mul.wide.s32 	%rd4, %r18, 8;
	add.s64 	%rd5, %rd3, %rd4;
	ld.global.f64 	%fd4, [%rd5];
	bra.uni 	$L__BB1_3;
$L__BB1_2:
	shl.b32 	%r9, %r2, 1;
	div.s32 	%r10, %r1, %r9;
	mul.lo.s32 	%r11, %r10, %r9;
	sub.s32 	%r12, %r1, %r11;
	sub.s32 	%r13, %r12, %r2;
	setp.eq.s32 	%p2, %r13, %r10;
	selp.f64 	%fd4, 0d3FF0000000000000, 0d0000000000000000, %p2;
$L__BB1_3:
	cvta.to.global.u64 	%rd6, %rd2;
	mul.wide.s32 	%rd7, %r1, 8;
	add.s64 	%rd8, %rd6, %rd7;
	st.global.f64 	[%rd8], %fd4;
	ret;

}
	// .globl	_Z14ExtractInversePdS_ii
.visible .entry _Z14ExtractInversePdS_ii(
	.param .u64 .ptr .align 1 _Z14ExtractInversePdS_ii_param_0,
	.param .u64 .ptr .align 1 _Z14ExtractInversePdS_ii_param_1,
	.param .u32 _Z14ExtractInversePdS_ii_param_2,
	.param .u32 _Z14ExtractInversePdS_ii_param_3
)
{
	.reg .pred 	%p<2>;
	.reg .b32 	%r<15>;
	.reg .b64 	%rd<9>;
	.reg .b64 	%fd<2>;

	ld.param.u64 	%rd1, [_Z14ExtractInversePdS_ii_param_0];
	ld.param.u64 	%rd2, [_Z14ExtractInversePdS_ii_param_1];
	ld.param.u32 	%r2, [_Z14ExtractInversePdS_ii_param_2];
	ld.param.u32 	%r3, [_Z14ExtractInversePdS_ii_param_3];
	mov.u32 	%r4, %ctaid.x;
	mov.u32 	%r5, %ntid.x;
	mov.u32 	%r6, %tid.x;
	mad.lo.s32 	%r1, %r4, %r5, %r6;
	shl.b32 	%r7, %r3, 1;
	rem.s32 	%r8, %r1, %r7;
	setp.lt.s32 	%p1, %r8, %r3;
	@%p1 bra 	$L__BB2_2;
	cvta.to.global.u64 	%rd3, %rd1;
	cvta.to.global.u64 	%rd4, %rd2;
	mul.wide.s32 	%rd5, %r1, 8;
	add.s64 	%rd6, %rd3, %rd5;
	ld.global.f64 	%fd1, [%rd6];
	shl.b32 	%r9, %r2, 1;
	div.s32 	%r10, %r1, %r9;
	mul.lo.s32 	%r11, %r10, %r9;
	sub.s32 	%r12, %r1, %r11;
	sub.s32 	%r13, %r12, %r2;
	mad.lo.s32 	%r14, %r10, %r2, %r13;
	mul.wide.s32 	%rd7, %r14, 8;
	add.s64 	%rd8, %rd4, %rd7;
	st.global.f64 	[%rd8], %fd1;
$L__BB2_2:
	ret;

}
	// .globl	_Z12MatrixKernelPdS_S_iiii
.visible .entry _Z12MatrixKernelPdS_S_iiii(
	.param .u64 .ptr .align 1 _Z12MatrixKernelPdS_S_iiii_param_0,
	.param .u64 .ptr .align 1 _Z12MatrixKernelPdS_S_iiii_param_1,
	.param .u64 .ptr .align 1 _Z12MatrixKernelPdS_S_iiii_param_2,
	.param .u32 _Z12MatrixKernelPdS_S_iiii_param_3,
	.param .u32 _Z12MatrixKernelPdS_S_iiii_param_4,
	.param .u32 _Z12MatrixKernelPdS_S_iiii_param_5,
	.param .u32 _Z12MatrixKernelPdS_S_iiii_param_6
)
{


	ret;

}


// ===== COMPILED SASS (sm_100) =====

	.target	sm_100

	.elftype	@"ET_EXEC"


//--------------------- .note.nv.tkinfo           --------------------------
	.section	.note.nv.tkinfo,"",@"SHT_NOTE"
	.sectionflags	@"SHF_NOTE_NV_TKINFO"
	.tkinfo
        /*0018*/ 	.word	0x00000002
        /*0030*/ 	.string	""
        /*0030*/ 	.string	"ptxas"
        /*0030*/ 	.string	"Cuda compilation tools, release 13.0, V13.0.88"
        /*0030*/ 	.string	"Build cuda_13.0.r13.0/compiler.36424714_0"
        /*0030*/ 	.string	"-arch sm_100 -m 64 "



//--------------------- .note.nv.cuinfo           --------------------------
	.section	.note.nv.cuinfo,"",@"SHT_NOTE"
	.sectionflags	@"SHF_NOTE_NV_CUINFO"
        /*0018*/ 	.short	0x0002
        /*001a*/ 	.short	0x0064
        /*001c*/ 	.short	0x0082
	.zero		2


//--------------------- .nv.info                  --------------------------
	.section	.nv.info,"",@"SHT_CUDA_INFO"
	.align	4


	//----- nvinfo : EIATTR_REGCOUNT
	.align		4
        /*0000*/ 	.byte	0x04, 0x2f
        /*0002*/ 	.short	(.L_1 - .L_0)
	.align		4
.L_0:
        /*0004*/ 	.word	index@(_Z13MatrixInversePdii)
        /*0008*/ 	.word	0x00000020


	//----- nvinfo : EIATTR_FRAME_SIZE
	.align		4
.L_1:
        /*000c*/ 	.byte	0x04, 0x11
        /*000e*/ 	.short	(.L_3 - .L_2)
	.align		4
.L_2:
        /*0010*/ 	.word	index@($__internal_0_$__cuda_sm20_div_rn_f64_full)
        /*0014*/ 	.word	0x00000000


	//----- nvinfo : EIATTR_FRAME_SIZE
	.align		4
.L_3:
        /*0018*/ 	.byte	0x04, 0x11
        /*001a*/ 	.short	(.L_5 - .L_4)
	.align		4
.L_4:
        /*001c*/ 	.word	index@(_Z13MatrixInversePdii)
        /*0020*/ 	.word	0x00000000


	//----- nvinfo : EIATTR_REGCOUNT
	.align		4
.L_5:
        /*0024*/ 	.byte	0x04, 0x2f
        /*0026*/ 	.short	(.L_7 - .L_6)
	.align		4
.L_6:
        /*0028*/ 	.word	index@(_Z20MatrixAppendIdentityPdS_ii)
        /*002c*/ 	.word	0x0000000e


	//----- nvinfo : EIATTR_FRAME_SIZE
	.align		4
.L_7:
        /*0030*/ 	.byte	0x04, 0x11
        /*0032*/ 	.short	(.L_9 - .L_8)
	.align		4
.L_8:
        /*0034*/ 	.word	index@(_Z20MatrixAppendIdentityPdS_ii)
        /*0038*/ 	.word	0x00000000


	//----- nvinfo : EIATTR_REGCOUNT
	.align		4
.L_9:
        /*003c*/ 	.byte	0x04, 0x2f
        /*003e*/ 	.short	(.L_11 - .L_10)
	.align		4
.L_10:
        /*0040*/ 	.word	index@(_Z14ExtractInversePdS_ii)
        /*0044*/ 	.word	0x00000012


	//----- nvinfo : EIATTR_FRAME_SIZE
	.align		4
.L_11:
        /*0048*/ 	.byte	0x04, 0x11
        /*004a*/ 	.short	(.L_13 - .L_12)
	.align		4
.L_12:
        /*004c*/ 	.word	index@(_Z14ExtractInversePdS_ii)
        /*0050*/ 	.word	0x00000000


	//----- nvinfo : EIATTR_REGCOUNT
	.align		4
.L_13:
        /*0054*/ 	.byte	0x04, 0x2f
        /*0056*/ 	.short	(.L_15 - .L_14)
	.align		4
.L_14:
        /*0058*/ 	.word	index@(_Z12MatrixKernelPdS_S_iiii)
        /*005c*/ 	.word	0x00000004


	//----- nvinfo : EIATTR_FRAME_SIZE
	.align		4
.L_15:
        /*0060*/ 	.byte	0x04, 0x11
        /*0062*/ 	.short	(.L_17 - .L_16)
	.align		4
.L_16:
        /*0064*/ 	.word	index@(_Z12MatrixKernelPdS_S_iiii)
        /*0068*/ 	.word	0x00000000


	//----- nvinfo : EIATTR_MIN_STACK_SIZE
	.align		4
.L_17:
        /*006c*/ 	.byte	0x04, 0x12
        /*006e*/ 	.short	(.L_19 - .L_18)
	.align		4
.L_18:
        /*0070*/ 	.word	index@(_Z12MatrixKernelPdS_S_iiii)
        /*0074*/ 	.word	0x00000000


	//----- nvinfo : EIATTR_MIN_STACK_SIZE
	.align		4
.L_19:
        /*0078*/ 	.byte	0x04, 0x12
        /*007a*/ 	.short	(.L_21 - .L_20)
	.align		4
.L_20:
        /*007c*/ 	.word	index@(_Z14ExtractInversePdS_ii)
        /*0080*/ 	.word	0x00000000


	//----- nvinfo : EIATTR_MIN_STACK_SIZE
	.align		4
.L_21:
        /*0084*/ 	.byte	0x04, 0x12
        /*0086*/ 	.short	(.L_23 - .L_22)
	.align		4
.L_22:
        /*0088*/ 	.word	index@(_Z20MatrixAppendIdentityPdS_ii)
        /*008c*/ 	.word	0x00000000


	//----- nvinfo : EIATTR_MIN_STACK_SIZE
	.align		4
.L_23:
        /*0090*/ 	.byte	0x04, 0x12
        /*0092*/ 	.short	(.L_25 - .L_24)
	.align		4
.L_24:
        /*0094*/ 	.word	index@(_Z13MatrixInversePdii)
        /*0098*/ 	.word	0x00000000
.L_25:


//--------------------- .nv.compat                --------------------------
	.section	.nv.compat,"",@"SHT_CUDA_COMPAT_INFO"
	.align	4
        /*0000*/ 	.byte	0x02, 0x09, 0x00, 0x00, 0x02, 0x02, 0x01, 0x00, 0x02, 0x05, 0x05, 0x00, 0x03, 0x07, 0x01, 0x01
        /*0010*/ 	.byte	0x02, 0x03, 0x00, 0x00, 0x02, 0x06, 0x01, 0x00, 0x04, 0x0b, 0x08, 0x00, 0x01, 0x00, 0x00, 0x00
        /*0020*/ 	.byte	0x00, 0x00, 0x00, 0x00


//--------------------- .nv.info._Z12MatrixKernelPdS_S_iiii --------------------------
	.section	.nv.info._Z12MatrixKernelPdS_S_iiii,"",@"SHT_CUDA_INFO"
	.sectionflags	@""
	.align	4


	//----- nvinfo : EIATTR_CUDA_API_VERSION
	.align		4
        /*0000*/ 	.byte	0x04, 0x37
        /*0002*/ 	.short	(.L_27 - .L_26)
.L_26:
        /*0004*/ 	.word	0x00000082


	//----- nvinfo : EIATTR_KPARAM_INFO
	.align		4
.L_27:
        /*0008*/ 	.byte	0x04, 0x17
        /*000a*/ 	.short	(.L_29 - .L_28)
.L_28:
        /*000c*/ 	.word	0x00000000
        /*0010*/ 	.short	0x0006
        /*0012*/ 	.short	0x0024
        /*0014*/ 	.byte	0x00, 0xf0, 0x11, 0x00


	//----- nvinfo : EIATTR_KPARAM_INFO
	.align		4
.L_29:
        /*0018*/ 	.byte	0x04, 0x17
        /*001a*/ 	.short	(.L_31 - .L_30)
.L_30:
        /*001c*/ 	.word	0x00000000
        /*0020*/ 	.short	0x0005
        /*0022*/ 	.short	0x0020
        /*0024*/ 	.byte	0x00, 0xf0, 0x11, 0x00


	//----- nvinfo : EIATTR_KPARAM_INFO
	.align		4
.L_31:
        /*0028*/ 	.byte	0x04, 0x17
        /*002a*/ 	.short	(.L_33 - .L_32)
.L_32:
        /*002c*/ 	.word	0x00000000
        /*0030*/ 	.short	0x0004
        /*0032*/ 	.short	0x001c
        /*0034*/ 	.byte	0x00, 0xf0, 0x11, 0x00


	//----- nvinfo : EIATTR_KPARAM_INFO
	.align		4
.L_33:
        /*0038*/ 	.byte	0x04, 0x17
        /*003a*/ 	.short	(.L_35 - .L_34)
.L_34:
        /*003c*/ 	.word	0x00000000
        /*0040*/ 	.short	0x0003
        /*0042*/ 	.short	0x0018
        /*0044*/ 	.byte	0x00, 0xf0, 0x11, 0x00


	//----- nvinfo : EIATTR_KPARAM_INFO
	.align		4
.L_35:
        /*0048*/ 	.byte	0x04, 0x17
        /*004a*/ 	.short	(.L_37 - .L_36)
.L_36:
        /*004c*/ 	.word	0x00000000
        /*0050*/ 	.short	0x0002
        /*0052*/ 	.short	0x0010
        /*0054*/ 	.byte	0x00, 0xf5, 0x21, 0x00


	//----- nvinfo : EIATTR_KPARAM_INFO
	.align		4
.L_37:
        /*0058*/ 	.byte	0x04, 0x17
        /*005a*/ 	.short	(.L_39 - .L_38)
.L_38:
        /*005c*/ 	.word	0x00000000
        /*0060*/ 	.short	0x0001
        /*0062*/ 	.short	0x0008
        /*0064*/ 	.byte	0x00, 0xf5, 0x21, 0x00


	//----- nvinfo : EIATTR_KPARAM_INFO
	.align		4
.L_39:
        /*0068*/ 	.byte	0x04, 0x17
        /*006a*/ 	.short	(.L_41 - .L_40)
.L_40:
        /*006c*/ 	.word	0x00000000
        /*0070*/ 	.short	0x0000
        /*0072*/ 	.short	0x0000
        /*0074*/ 	.byte	0x00, 0xf5, 0x21, 0x00


	//----- nvinfo : EIATTR_SPARSE_MMA_MASK
	.align		4
.L_41:
        /*0078*/ 	.byte	0x03, 0x50
        /*007a*/ 	.short	0x0000


	//----- nvinfo : EIATTR_MAXREG_COUNT
	.align		4
        /*007c*/ 	.byte	0x03, 0x1b
        /*007e*/ 	.short	0x00ff


	//----- nvinfo : EIATTR_MERCURY_ISA_VERSION
	.align		4
        /*0080*/ 	.byte	0x03, 0x5f
        /*0082*/ 	.short	0x0101


	//----- nvinfo : EIATTR_VRC_CTA_INIT_COUNT
	.align		4
        /*0084*/ 	.byte	0x02, 0x4a
	.zero		1
	.zero		1


	//----- nvinfo : EIATTR_EXIT_INSTR_OFFSETS
	.align		4
        /*0088*/ 	.byte	0x04, 0x1c
        /*008a*/ 	.short	(.L_43 - .L_42)


	//   ....[0]....
.L_42:
        /*008c*/ 	.word	0x00000010


	//----- nvinfo : EIATTR_CBANK_PARAM_SIZE
	.align		4
.L_43:
        /*0090*/ 	.byte	0x03, 0x19
        /*0092*/ 	.short	0x0028


	//----- nvinfo : EIATTR_PARAM_CBANK
	.align		4
        /*0094*/ 	.byte	0x04, 0x0a
        /*0096*/ 	.short	(.L_45 - .L_44)
	.align		4
.L_44:
        /*0098*/ 	.word	index@(.nv.constant0._Z12MatrixKernelPdS_S_iiii)
        /*009c*/ 	.short	0x0380
        /*009e*/ 	.short	0x0028


	//----- nvinfo : EIATTR_SW_WAR
	.align		4
.L_45:
        /*00a0*/ 	.byte	0x04, 0x36
        /*00a2*/ 	.short	(.L_47 - .L_46)
.L_46:
        /*00a4*/ 	.word	0x00000008
.L_47:


//--------------------- .nv.info._Z14ExtractInversePdS_ii --------------------------
	.section	.nv.info._Z14ExtractInversePdS_ii,"",@"SHT_CUDA_INFO"
	.sectionflags	@""
	.align	4


	//----- nvinfo : EIATTR_CUDA_API_VERSION
	.align		4
        /*0000*/ 	.byte	0x04, 0x37
        /*0002*/ 	.short	(.L_49 - .L_48)
.L_48:
        /*0004*/ 	.word	0x00000082


	//----- nvinfo : EIATTR_KPARAM_INFO
	.align		4
.L_49:
        /*0008*/ 	.byte	0x04, 0x17
        /*000a*/ 	.short	(.L_51 - .L_50)
.L_50:
        /*000c*/ 	.word	0x00000000
        /*0010*/ 	.short	0x0003
        /*0012*/ 	.short	0x0014
        /*0014*/ 	.byte	0x00, 0xf0, 0x11, 0x00


	//----- nvinfo : EIATTR_KPARAM_INFO
	.align		4
.L_51:
        /*0018*/ 	.byte	0x04, 0x17
        /*001a*/ 	.short	(.L_53 - .L_52)
.L_52:
        /*001c*/ 	.word	0x00000000
        /*0020*/ 	.short	0x0002
        /*0022*/ 	.short	0x0010
        /*0024*/ 	.byte	0x00, 0xf0, 0x11, 0x00


	//----- nvinfo : EIATTR_KPARAM_INFO
	.align		4
.L_53:
        /*0028*/ 	.byte	0x04, 0x17
        /*002a*/ 	.short	(.L_55 - .L_54)
.L_54:
        /*002c*/ 	.word	0x00000000
        /*0030*/ 	.short	0x0001
        /*0032*/ 	.short	0x0008
        /*0034*/ 	.byte	0x00, 0xf5, 0x21, 0x00


	//----- nvinfo : EIATTR_KPARAM_INFO
	.align		4
.L_55:
        /*0038*/ 	.byte	0x04, 0x17
        /*003a*/ 	.short	(.L_57 - .L_56)
.L_56:
        /*003c*/ 	.word	0x00000000
        /*0040*/ 	.short	0x0000
        /*0042*/ 	.short	0x0000
        /*0044*/ 	.byte	0x00, 0xf5, 0x21, 0x00


	//----- nvinfo : EIATTR_SPARSE_MMA_MASK
	.align		4
.L_57:
        /*0048*/ 	.byte	0x03, 0x50
        /*004a*/ 	.short	0x0000


	//----- nvinfo : EIATTR_MAXREG_COUNT
	.align		4
        /*004c*/ 	.byte	0x03, 0x1b
        /*004e*/ 	.short	0x00ff


	//----- nvinfo : EIATTR_MERCURY_ISA_VERSION
	.align		4
        /*0050*/ 	.byte	0x03, 0x5f
        /*0052*/ 	.short	0x0101


	//----- nvinfo : EIATTR_VRC_CTA_INIT_COUNT
	.align		4
        /*0054*/ 	.byte	0x02, 0x4a
	.zero		1
	.zero		1


	//----- nvinfo : EIATTR_EXIT_INSTR_OFFSETS
	.align		4
        /*0058*/ 	.byte	0x04, 0x1c
        /*005a*/ 	.short	(.L_59 - .L_58)


	//   ....[0]....
.L_58:
        /*005c*/ 	.word	0x000001f0


	//   ....[1]....
        /*0060*/ 	.word	0x00000440


	//----- nvinfo : EIATTR_CBANK_PARAM_SIZE
	.align		4
.L_59:
        /*0064*/ 	.byte	0x03, 0x19
        /*0066*/ 	.short	0x0018


	//----- nvinfo : EIATTR_PARAM_CBANK
	.align		4
        /*0068*/ 	.byte	0x04, 0x0a
        /*006a*/ 	.short	(.L_61 - .L_60)
	.align		4
.L_60:
        /*006c*/ 	.word	index@(.nv.constant0._Z14ExtractInversePdS_ii)
        /*0070*/ 	.short	0x0380
        /*0072*/ 	.short	0x0018


	//----- nvinfo : EIATTR_SW_WAR
	.align		4
.L_61:
        /*0074*/ 	.byte	0x04, 0x36
        /*0076*/ 	.short	(.L_63 - .L_62)
.L_62:
        /*0078*/ 	.word	0x00000008
.L_63:


//--------------------- .nv.info._Z20MatrixAppendIdentityPdS_ii --------------------------
	.section	.nv.info._Z20MatrixAppendIdentityPdS_ii,"",@"SHT_CUDA_INFO"
	.sectionflags	@""
	.align	4


	//----- nvinfo : EIATTR_CUDA_API_VERSION
	.align		4
        /*0000*/ 	.byte	0x04, 0x37
        /*0002*/ 	.short	(.L_65 - .L_64)
.L_64:
        /*0004*/ 	.word	0x00000082


	//----- nvinfo : EIATTR_KPARAM_INFO
	.align		4
.L_65:
        /*0008*/ 	.byte	0x04, 0x17
        /*000a*/ 	.short	(.L_67 - .L_66)
.L_66:
        /*000c*/ 	.word	0x00000000
        /*0010*/ 	.short	0x0003
        /*0012*/ 	.short	0x0014
        /*0014*/ 	.byte	0x00, 0xf0, 0x11, 0x00


	//----- nvinfo : EIATTR_KPARAM_INFO
	.align		4
.L_67:
        /*0018*/ 	.byte	0x04, 0x17
        /*001a*/ 	.short	(.L_69 - .L_68)
.L_68:
        /*001c*/ 	.word	0x00000000
        /*0020*/ 	.short	0x0002
        /*0022*/ 	.short	0x0010
        /*0024*/ 	.byte	0x00, 0xf0, 0x11, 0x00


	//----- nvinfo : EIATTR_KPARAM_INFO
	.align		4
.L_69:
        /*0028*/ 	.byte	0x04, 0x17
        /*002a*/ 	.short	(.L_71 - .L_70)
.L_70:
        /*002c*/ 	.word	0x00000000
        /*0030*/ 	.short	0x0001
        /*0032*/ 	.short	0x0008
        /*0034*/ 	.byte	0x00, 0xf5, 0x21, 0x00


	//----- nvinfo : EIATTR_KPARAM_INFO
	.align		4
.L_71:
        /*0038*/ 	.byte	0x04, 0x17
        /*003a*/ 	.short	(.L_73 - .L_72)
.L_72:
        /*003c*/ 	.word	0x00000000
        /*0040*/ 	.short	0x0000
        /*0042*/ 	.short	0x0000
        /*0044*/ 	.byte	0x00, 0xf5, 0x21, 0x00


	//----- nvinfo : EIATTR_SPARSE_MMA_MASK
	.align		4
.L_73:
        /*0048*/ 	.byte	0x03, 0x50
        /*004a*/ 	.short	0x0000


	//----- nvinfo : EIATTR_MAXREG_COUNT
	.align		4
        /*004c*/ 	.byte	0x03, 0x1b
        /*004e*/ 	.short	0x00ff


	//----- nvinfo : EIATTR_MERCURY_ISA_VERSION
	.align		4
        /*0050*/ 	.byte	0x03, 0x5f
        /*0052*/ 	.short	0x0101


	//----- nvinfo : EIATTR_VRC_CTA_INIT_COUNT
	.align		4
        /*0054*/ 	.byte	0x02, 0x4a
	.zero		1
	.zero		1


	//----- nvinfo : EIATTR_EXIT_INSTR_OFFSETS
	.align		4
        /*0058*/ 	.byte	0x04, 0x1c
        /*005a*/ 	.short	(.L_75 - .L_74)


	//   ....[0]....
.L_74:
        /*005c*/ 	.word	0x00000630


	//----- nvinfo : EIATTR_CRS_STACK_SIZE
	.align		4
.L_75:
        /*0060*/ 	.byte	0x04, 0x1e
        /*0062*/ 	.short	(.L_77 - .L_76)
.L_76:
        /*0064*/ 	.word	0x00000000


	//----- nvinfo : EIATTR_CBANK_PARAM_SIZE
	.align		4
.L_77:
        /*0068*/ 	.byte	0x03, 0x19
        /*006a*/ 	.short	0x0018


	//----- nvinfo : EIATTR_PARAM_CBANK
	.align		4
        /*006c*/ 	.byte	0x04, 0x0a
        /*006e*/ 	.short	(.L_79 - .L_78)
	.align		4
.L_78:
        /*0070*/ 	.word	index@(.nv.constant0._Z20MatrixAppendIdentityPdS_ii)
        /*0074*/ 	.short	0x0380
        /*0076*/ 	.short	0x0018


	//----- nvinfo : EIATTR_SW_WAR
	.align		4
.L_79:
        /*0078*/ 	.byte	0x04, 0x36
        /*007a*/ 	.short	(.L_81 - .L_80)
.L_80:
        /*007c*/ 	.word	0x00000008
.L_81:


//--------------------- .nv.info._Z13MatrixInversePdii --------------------------
	.section	.nv.info._Z13MatrixInversePdii,"",@"SHT_CUDA_INFO"
	.sectionflags	@""
	.align	4


	//----- nvinfo : EIATTR_CUDA_API_VERSION
	.align		4
        /*0000*/ 	.byte	0x04, 0x37
        /*0002*/ 	.short	(.L_83 - .L_82)
.L_82:
        /*0004*/ 	.word	0x00000082


	//----- nvinfo : EIATTR_KPARAM_INFO
	.align		4
.L_83:
        /*0008*/ 	.byte	0x04, 0x17
        /*000a*/ 	.short	(.L_85 - .L_84)
.L_84:
        /*000c*/ 	.word	0x00000000
        /*0010*/ 	.short	0x0002
        /*0012*/ 	.short	0x000c
        /*0014*/ 	.byte	0x00, 0xf0, 0x11, 0x00


	//----- nvinfo : EIATTR_KPARAM_INFO
	.align		4
.L_85:
        /*0018*/ 	.byte	0x04, 0x17
        /*001a*/ 	.short	(.L_87 - .L_86)
.L_86:
        /*001c*/ 	.word	0x00000000
        /*0020*/ 	.short	0x0001
        /*0022*/ 	.short	0x0008
        /*0024*/ 	.byte	0x00, 0xf0, 0x11, 0x00


	//----- nvinfo : EIATTR_KPARAM_INFO
	.align		4
.L_87:
        /*0028*/ 	.byte	0x04, 0x17
        /*002a*/ 	.short	(.L_89 - .L_88)
.L_88:
        /*002c*/ 	.word	0x00000000
        /*0030*/ 	.short	0x0000
        /*0032*/ 	.short	0x0000
        /*0034*/ 	.byte	0x00, 0xf5, 0x21, 0x00


	//----- nvinfo : EIATTR_SPARSE_MMA_MASK
	.align		4
.L_89:
        /*0038*/ 	.byte	0x03, 0x50
        /*003a*/ 	.short	0x0000


	//----- nvinfo : EIATTR_MAXREG_COUNT
	.align		4
        /*003c*/ 	.byte	0x03, 0x1b
        /*003e*/ 	.short	0x00ff


	//----- nvinfo : EIATTR_NUM_BARRIERS
	.align		4
        /*0040*/ 	.byte	0x02, 0x4c
        /*0042*/ 	.byte	0x01
	.zero		1


	//----- nvinfo : EIATTR_MERCURY_ISA_VERSION
	.align		4
        /*0044*/ 	.byte	0x03, 0x5f
        /*0046*/ 	.short	0x0101


	//----- nvinfo : EIATTR_VRC_CTA_INIT_COUNT
	.align		4
        /*0048*/ 	.byte	0x02, 0x4a
	.zero		1
	.zero		1


	//----- nvinfo : EIATTR_EXIT_INSTR_OFFSETS
	.align		4
        /*004c*/ 	.byte	0x04, 0x1c
        /*004e*/ 	.short	(.L_91 - .L_90)


	//   ....[0]....
.L_90:
        /*0050*/ 	.word	0x00000060


	//   ....[1]....
        /*0054*/ 	.word	0x000014a0


	//----- nvinfo : EIATTR_CRS_STACK_SIZE
	.align		4
.L_91:
        /*0058*/ 	.byte	0x04, 0x1e
        /*005a*/ 	.short	(.L_93 - .L_92)
.L_92:
        /*005c*/ 	.word	0x00000000


	//----- nvinfo : EIATTR_CBANK_PARAM_SIZE
	.align		4
.L_93:
        /*0060*/ 	.byte	0x03, 0x19
        /*0062*/ 	.short	0x0010


	//----- nvinfo : EIATTR_PARAM_CBANK
	.align		4
        /*0064*/ 	.byte	0x04, 0x0a
        /*0066*/ 	.short	(.L_95 - .L_94)
	.align		4
.L_94:
        /*0068*/ 	.word	index@(.nv.constant0._Z13MatrixInversePdii)
        /*006c*/ 	.short	0x0380
        /*006e*/ 	.short	0x0010


	//----- nvinfo : EIATTR_SW_WAR
	.align		4
.L_95:
        /*0070*/ 	.byte	0x04, 0x36
        /*0072*/ 	.short	(.L_97 - .L_96)
.L_96:
        /*0074*/ 	.word	0x00000008
.L_97:


//--------------------- .nv.callgraph             --------------------------
	.section	.nv.callgraph,"",@"SHT_CUDA_CALLGRAPH"
	.align	4
	.sectionentsize	8
	.align		4
        /*0000*/ 	.word	0x00000000
	.align		4
        /*0004*/ 	.word	0xffffffff
	.align		4
        /*0008*/ 	.word	0x00000000
	.align		4
        /*000c*/ 	.word	0xfffffffe
	.align		4
        /*0010*/ 	.word	0x00000000
	.align		4
        /*0014*/ 	.word	0xfffffffd
	.align		4
        /*0018*/ 	.word	0x00000000
	.align		4
        /*001c*/ 	.word	0xfffffffc


//--------------------- .text._Z12MatrixKernelPdS_S_iiii --------------------------
	.section	.text._Z12MatrixKernelPdS_S_iiii,"ax",@progbits
	.align	128
        .global         _Z12MatrixKernelPdS_S_iiii
        .type           _Z12MatrixKernelPdS_S_iiii,@function
        .size           _Z12MatrixKernelPdS_S_iiii,(.L_x_32 - _Z12MatrixKernelPdS_S_iiii)
        .other          _Z12MatrixKernelPdS_S_iiii,@"STO_CUDA_ENTRY STV_DEFAULT"
_Z12MatrixKernelPdS_S_iiii:
.text._Z12MatrixKernelPdS_S_iiii:
[----:B------:R-:W-:Y:S01]  /*0000*/  LDC R1, c[0x0][0x37c] ;  /* 0x0000df00ff017b82 */ /* 0x000fe20000000800 */
[----:B------:R-:W-:Y:S05]  /*0010*/  EXIT ;  /* 0x000000000000794d */ /* 0x000fea0003800000 */
.L_x_0:
[----:B------:R-:W-:-:S00]  /*0020*/  BRA `(.L_x_0) ;  /* 0xfffffffc00fc7947 */ /* 0x000fc0000383ffff */
[----:B------:R-:W-:-:S00]  /*0030*/  NOP ;  /* 0x0000000000007918 */ /* 0x000fc00000000000 */
        /* <DEDUP_REMOVED lines=12> */
.L_x_32:


//--------------------- .text._Z14ExtractInversePdS_ii --------------------------
	.section	.text._Z14ExtractInversePdS_ii,"ax",@progbits
	.align	128
        .global         _Z14ExtractInversePdS_ii
        .type           _Z14ExtractInversePdS_ii,@function
        .size           _Z14ExtractInversePdS_ii,(.L_x_33 - _Z14ExtractInversePdS_ii)
        .other          _Z14ExtractInversePdS_ii,@"STO_CUDA_ENTRY STV_DEFAULT"
_Z14ExtractInversePdS_ii:
.text._Z14ExtractInversePdS_ii:
[----:B------:R-:W-:Y:S08]  /*0000*/  LDC R1, c[0x0][0x37c] ;  /* 0x0000df00ff017b82 */ /* 0x000ff00000000800 */
[----:B------:R-:W0:Y:S01]  /*0010*/  LDC R6, c[0x0][0x394] ;  /* 0x0000e500ff067b82 */ /* 0x000e220000000800 */
[----:B------:R-:W1:Y:S07]  /*0020*/  S2R R5, SR_TID.X ;  /* 0x0000000000057919 */ /* 0x000e6e0000002100 */
[----:B------:R-:W1:Y:S08]  /*0030*/  S2UR UR4, SR_CTAID.X ;  /* 0x00000000000479c3 */ /* 0x000e700000002500 */
[----:B------:R-:W1:Y:S01]  /*0040*/  LDC R0, c[0x0][0x360] ;  /* 0x0000d800ff007b82 */ /* 0x000e620000000800 */
[----:B0-----:R-:W-:-:S05]  /*0050*/  IMAD.SHL.U32 R9, R6, 0x2, RZ ;  /* 0x0000000206097824 */ /* 0x001fca00078e00ff */
[----:B------:R-:W-:-:S04]  /*0060*/  IABS R8, R9 ;  /* 0x0000000900087213 */ /* 0x000fc80000000000 */
[----:B------:R-:W0:Y:S01]  /*0070*/  I2F.RP R4, R8 ;  /* 0x0000000800047306 */ /* 0x000e220000209400 */
[----:B-1----:R-:W-:-:S05]  /*0080*/  IMAD R0, R0, UR4, R5 ;  /* 0x0000000400007c24 */ /* 0x002fca000f8e0205 */
[----:B------:R-:W-:Y:S02]  /*0090*/  ISETP.GE.AND P2, PT, R0, RZ, PT ;  /* 0x000000ff0000720c */ /* 0x000fe40003f46270 */
[----:B0-----:R-:W0:Y:S02]  /*00a0*/  MUFU.RCP R4, R4 ;  /* 0x0000000400047308 */ /* 0x001e240000001000 */
[----:B0-----:R-:W-:Y:S01]  /*00b0*/  VIADD R2, R4, 0xffffffe ;  /* 0x0ffffffe04027836 */ /* 0x001fe20000000000 */
[----:B------:R-:W-:-:S05]  /*00c0*/  IABS R4, R0 ;  /* 0x0000000000047213 */ /* 0x000fca0000000000 */
[----:B------:R0:W1:Y:S02]  /*00d0*/  F2I.FTZ.U32.TRUNC.NTZ R3, R2 ;  /* 0x0000000200037305 */ /* 0x000064000021f000 */
[----:B0-----:R-:W-:Y:S01]  /*00e0*/  IMAD.MOV.U32 R2, RZ, RZ, RZ ;  /* 0x000000ffff027224 */ /* 0x001fe200078e00ff */
[----:B-1----:R-:W-:-:S05]  /*00f0*/  IADD3 R7, PT, PT, RZ, -R3, RZ ;  /* 0x80000003ff077210 */ /* 0x002fca0007ffe0ff */
[----:B------:R-:W-:Y:S01]  /*0100*/  IMAD.MOV.U32 R5, RZ, RZ, R7 ;  /* 0x000000ffff057224 */ /* 0x000fe200078e0007 */
[----:B------:R-:W-:-:S03]  /*0110*/  IABS R7, R9 ;  /* 0x0000000900077213 */ /* 0x000fc60000000000 */
[----:B------:R-:W-:-:S04]  /*0120*/  IMAD R5, R5, R8, RZ ;  /* 0x0000000805057224 */ /* 0x000fc800078e02ff */
[----:B------:R-:W-:Y:S01]  /*0130*/  IMAD.HI.U32 R3, R3, R5, R2 ;  /* 0x0000000503037227 */ /* 0x000fe200078e0002 */
[----:B------:R-:W-:-:S05]  /*0140*/  IADD3 R2, PT, PT, RZ, -R7, RZ ;  /* 0x80000007ff027210 */ /* 0x000fca0007ffe0ff */
[----:B------:R-:W-:-:S04]  /*0150*/  IMAD.HI.U32 R3, R3, R4, RZ ;  /* 0x0000000403037227 */ /* 0x000fc800078e00ff */
[----:B------:R-:W-:-:S05]  /*0160*/  IMAD R3, R3, R2, R4 ;  /* 0x0000000203037224 */ /* 0x000fca00078e0204 */
[----:B------:R-:W-:-:S13]  /*0170*/  ISETP.GT.U32.AND P0, PT, R8, R3, PT ;  /* 0x000000030800720c */ /* 0x000fda0003f04070 */
[----:B------:R-:W-:Y:S01]  /*0180*/  @!P0 IMAD.IADD R3, R3, 0x1, -R8 ;  /* 0x0000000103038824 */ /* 0x000fe200078e0a08 */
[----:B------:R-:W-:-:S04]  /*0190*/  ISETP.NE.AND P0, PT, R9, RZ, PT ;  /* 0x000000ff0900720c */ /* 0x000fc80003f05270 */
[----:B------:R-:W-:-:S13]  /*01a0*/  ISETP.GT.U32.AND P1, PT, R8, R3, PT ;  /* 0x000000030800720c */ /* 0x000fda0003f24070 */
[----:B------:R-:W-:-:S05]  /*01b0*/  @!P1 IADD3 R3, PT, PT, R3, -R8, RZ ;  /* 0x8000000803039210 */ /* 0x000fca0007ffe0ff */
[----:B------:R-:W-:Y:S01]  /*01c0*/  @!P2 IMAD.MOV R3, RZ, RZ, -R3 ;  /* 0x000000ffff03a224 */ /* 0x000fe200078e0a03 */
[----:B------:R-:W-:-:S04]  /*01d0*/  @!P0 LOP3.LUT R3, RZ, R9, RZ, 0x33, !PT ;  /* 0x00000009ff038212 */ /* 0x000fc800078e33ff */
[----:B------:R-:W-:-:S13]  /*01e0*/  ISETP.GE.AND P0, PT, R3, R6, PT ;  /* 0x000000060300720c */ /* 0x000fda0003f06270 */
[----:B------:R-:W-:Y:S05]  /*01f0*/  @!P0 EXIT ;  /* 0x000000000000894d */ /* 0x000fea0003800000 */
[----:B------:R-:W0:Y:S01]  /*0200*/  LDC.64 R2, c[0x0][0x380] ;  /* 0x0000e000ff027b82 */ /* 0x000e220000000a00 */
[----:B------:R-:W1:Y:S07]  /*0210*/  LDCU.64 UR4, c[0x0][0x358] ;  /* 0x00006b00ff0477ac */ /* 0x000e6e0008000a00 */
[----:B------:R-:W2:Y:S01]  /*0220*/  LDC R11, c[0x0][0x390] ;  /* 0x0000e400ff0b7b82 */ /* 0x000ea20000000800 */
[----:B0-----:R-:W-:-:S06]  /*0230*/  IMAD.WIDE R2, R0, 0x8, R2 ;  /* 0x0000000800027825 */ /* 0x001fcc00078e0202 */
[----:B-1----:R-:W3:Y:S01]  /*0240*/  LDG.E.64 R2, desc[UR4][R2.64] ;  /* 0x0000000402027981 */ /* 0x002ee2000c1e1b00 */
[----:B--2---:R-:W-:-:S04]  /*0250*/  SHF.L.U32 R9, R11, 0x1, RZ ;  /* 0x000000010b097819 */ /* 0x004fc800000006ff */
[----:B------:R-:W-:-:S04]  /*0260*/  IABS R13, R9 ;  /* 0x00000009000d7213 */ /* 0x000fc80000000000 */
[----:B------:R-:W0:Y:S08]  /*0270*/  I2F.RP R5, R13 ;  /* 0x0000000d00057306 */ /* 0x000e300000209400 */
[----:B0-----:R-:W0:Y:S02]  /*0280*/  MUFU.RCP R5, R5 ;  /* 0x0000000500057308 */ /* 0x001e240000001000 */
[----:B0-----:R-:W-:-:S06]  /*0290*/  VIADD R6, R5, 0xffffffe ;  /* 0x0ffffffe05067836 */ /* 0x001fcc0000000000 */
[----:B------:R0:W1:Y:S02]  /*02a0*/  F2I.FTZ.U32.TRUNC.NTZ R7, R6 ;  /* 0x0000000600077305 */ /* 0x000064000021f000 */
[----:B0-----:R-:W-:Y:S01]  /*02b0*/  IMAD.MOV.U32 R6, RZ, RZ, RZ ;  /* 0x000000ffff067224 */ /* 0x001fe200078e00ff */
[----:B-1----:R-:W-:-:S05]  /*02c0*/  IADD3 R8, PT, PT, RZ, -R7, RZ ;  /* 0x80000007ff087210 */ /* 0x002fca0007ffe0ff */
[----:B------:R-:W-:Y:S01]  /*02d0*/  IMAD R15, R8, R13, RZ ;  /* 0x0000000d080f7224 */ /* 0x000fe200078e02ff */
[----:B------:R-:W-:-:S03]  /*02e0*/  IABS R8, R9 ;  /* 0x0000000900087213 */ /* 0x000fc60000000000 */
[----:B------:R-:W-:Y:S01]  /*02f0*/  IMAD.HI.U32 R7, R7, R15, R6 ;  /* 0x0000000f07077227 */ /* 0x000fe200078e0006 */
[----:B------:R-:W-:-:S05]  /*0300*/  IADD3 R8, PT, PT, RZ, -R8, RZ ;  /* 0x80000008ff087210 */ /* 0x000fca0007ffe0ff */
[----:B------:R-:W-:-:S04]  /*0310*/  IMAD.HI.U32 R7, R7, R4, RZ ;  /* 0x0000000407077227 */ /* 0x000fc800078e00ff */
[----:B------:R-:W-:-:S05]  /*0320*/  IMAD R4, R7, R8, R4 ;  /* 0x0000000807047224 */ /* 0x000fca00078e0204 */
[----:B------:R-:W-:-:S13]  /*0330*/  ISETP.GT.U32.AND P2, PT, R13, R4, PT ;  /* 0x000000040d00720c */ /* 0x000fda0003f44070 */
[----:B------:R-:W-:Y:S01]  /*0340*/  @!P2 IMAD.IADD R4, R4, 0x1, -R13 ;  /* 0x000000010404a824 */ /* 0x000fe200078e0a0d */
[----:B------:R-:W-:Y:S02]  /*0350*/  @!P2 IADD3 R7, PT, PT, R7, 0x1, RZ ;  /* 0x000000010707a810 */ /* 0x000fe40007ffe0ff */
[----:B------:R-:W-:Y:S02]  /*0360*/  ISETP.NE.AND P2, PT, R9, RZ, PT ;  /* 0x000000ff0900720c */ /* 0x000fe40003f45270 */
[----:B------:R-:W-:Y:S02]  /*0370*/  ISETP.GE.U32.AND P0, PT, R4, R13, PT ;  /* 0x0000000d0400720c */ /* 0x000fe40003f06070 */
[----:B------:R-:W-:-:S04]  /*0380*/  LOP3.LUT R4, R0, R9, RZ, 0x3c, !PT ;  /* 0x0000000900047212 */ /* 0x000fc800078e3cff */
[----:B------:R-:W-:Y:S02]  /*0390*/  ISETP.GE.AND P1, PT, R4, RZ, PT ;  /* 0x000000ff0400720c */ /* 0x000fe40003f26270 */
[----:B------:R-:W0:Y:S05]  /*03a0*/  LDC.64 R4, c[0x0][0x388] ;  /* 0x0000e200ff047b82 */ /* 0x000e2a0000000a00 */
[----:B------:R-:W-:-:S06]  /*03b0*/  @P0 VIADD R7, R7, 0x1 ;  /* 0x0000000107070836 */ /* 0x000fcc0000000000 */
[----:B------:R-:W-:Y:S02]  /*03c0*/  @!P1 IADD3 R7, PT, PT, -R7, RZ, RZ ;  /* 0x000000ff07079210 */ /* 0x000fe40007ffe1ff */
[----:B------:R-:W-:-:S05]  /*03d0*/  @!P2 LOP3.LUT R7, RZ, R9, RZ, 0x33, !PT ;  /* 0x00000009ff07a212 */ /* 0x000fca00078e33ff */
[----:B------:R-:W-:-:S04]  /*03e0*/  IMAD.MOV R6, RZ, RZ, -R7 ;  /* 0x000000ffff067224 */ /* 0x000fc800078e0a07 */
[----:B------:R-:W-:-:S05]  /*03f0*/  IMAD R0, R9, R6, R0 ;  /* 0x0000000609007224 */ /* 0x000fca00078e0200 */
[----:B------:R-:W-:-:S05]  /*0400*/  IADD3 R0, PT, PT, R0, -R11, RZ ;  /* 0x8000000b00007210 */ /* 0x000fca0007ffe0ff */
[----:B------:R-:W-:-:S04]  /*0410*/  IMAD R7, R7, R11, R0 ;  /* 0x0000000b07077224 */ /* 0x000fc800078e0200 */
[----:B0-----:R-:W-:-:S05]  /*0420*/  IMAD.WIDE R4, R7, 0x8, R4 ;  /* 0x0000000807047825 */ /* 0x001fca00078e0204 */
[----:B---3--:R-:W-:Y:S01]  /*0430*/  STG.E.64 desc[UR4][R4.64], R2 ;  /* 0x0000000204007986 */ /* 0x008fe2000c101b04 */
[----:B------:R-:W-:Y:S05]  /*0440*/  EXIT ;  /* 0x000000000000794d */ /* 0x000fea0003800000 */
.L_x_1:
        /* <DEDUP_REMOVED lines=11> */
.L_x_33:


//--------------------- .text._Z20MatrixAppendIdentityPdS_ii --------------------------
	.section	.text._Z20MatrixAppendIdentityPdS_ii,"ax",@progbits
	.align	128
        .global         _Z20MatrixAppendIdentityPdS_ii
        .type           _Z20MatrixAppendIdentityPdS_ii,@function
        .size           _Z20MatrixAppendIdentityPdS_ii,(.L_x_34 - _Z20MatrixAppendIdentityPdS_ii)
        .other          _Z20MatrixAppendIdentityPdS_ii,@"STO_CUDA_ENTRY STV_DEFAULT"
_Z20MatrixAppendIdentityPdS_ii:
.text._Z20MatrixAppendIdentityPdS_ii:
[----:B------:R-:W-:Y:S08]  /*0000*/  LDC R1, c[0x0][0x37c] ;  /* 0x0000df00ff017b82 */ /* 0x000ff00000000800 */
[----:B------:R-:W0:Y:S01]  /*0010*/  LDC R7, c[0x0][0x394] ;  /* 0x0000e500ff077b82 */ /* 0x000e220000000800 */
[----:B------:R-:W1:Y:S01]  /*0020*/  S2R R3, SR_TID.X ;  /* 0x0000000000037919 */ /* 0x000e620000002100 */
[----:B------:R-:W-:Y:S06]  /*0030*/  BSSY.RECONVERGENT B0, `(.L_x_2) ;  /* 0x000005c000007945 */ /* 0x000fec0003800200 */
[----:B------:R-:W1:Y:S08]  /*0040*/  S2UR UR4, SR_CTAID.X ;  /* 0x00000000000479c3 */ /* 0x000e700000002500 */
[----:B------:R-:W1:Y:S01]  /*0050*/  LDC R0, c[0x0][0x360] ;  /* 0x0000d800ff007b82 */ /* 0x000e620000000800 */
[----:B0-----:R-:W-:-:S05]  /*0060*/  IMAD.SHL.U32 R8, R7, 0x2, RZ ;  /* 0x0000000207087824 */ /* 0x001fca00078e00ff */
[----:B------:R-:W-:-:S04]  /*0070*/  IABS R9, R8 ;  /* 0x0000000800097213 */ /* 0x000fc80000000000 */
[----:B------:R-:W0:Y:S01]  /*0080*/  I2F.RP R2, R9 ;  /* 0x0000000900027306 */ /* 0x000e220000209400 */
[----:B-1----:R-:W-:Y:S01]  /*0090*/  IMAD R0, R0, UR4, R3 ;  /* 0x0000000400007c24 */ /* 0x002fe2000f8e0203 */
[----:B------:R-:W1:Y:S04]  /*00a0*/  LDCU.64 UR4, c[0x0][0x358] ;  /* 0x00006b00ff0477ac */ /* 0x000e680008000a00 */
[----:B------:R-:W-:Y:S02]  /*00b0*/  IABS R3, R0 ;  /* 0x0000000000037213 */ /* 0x000fe40000000000 */
[----:B------:R-:W-:Y:S01]  /*00c0*/  ISETP.GE.AND P2, PT, R0, RZ, PT ;  /* 0x000000ff0000720c */ /* 0x000fe20003f46270 */
[----:B0-----:R-:W0:Y:S02]  /*00d0*/  MUFU.RCP R2, R2 ;  /* 0x0000000200027308 */ /* 0x001e240000001000 */
[----:B0-----:R-:W-:-:S06]  /*00e0*/  VIADD R4, R2, 0xffffffe ;  /* 0x0ffffffe02047836 */ /* 0x001fcc0000000000 */
[----:B------:R0:W2:Y:S02]  /*00f0*/  F2I.FTZ.U32.TRUNC.NTZ R5, R4 ;  /* 0x0000000400057305 */ /* 0x0000a4000021f000 */
[----:B0-----:R-:W-:Y:S01]  /*0100*/  IMAD.MOV.U32 R4, RZ, RZ, RZ ;  /* 0x000000ffff047224 */ /* 0x001fe200078e00ff */
[----:B--2---:R-:W-:-:S05]  /*0110*/  IADD3 R6, PT, PT, RZ, -R5, RZ ;  /* 0x80000005ff067210 */ /* 0x004fca0007ffe0ff */
[----:B------:R-:W-:Y:S01]  /*0120*/  IMAD R11, R6, R9, RZ ;  /* 0x00000009060b7224 */ /* 0x000fe200078e02ff */
[----:B------:R-:W-:-:S03]  /*0130*/  IABS R6, R8 ;  /* 0x0000000800067213 */ /* 0x000fc60000000000 */
[----:B------:R-:W-:-:S04]  /*0140*/  IMAD.HI.U32 R2, R5, R11, R4 ;  /* 0x0000000b05027227 */ /* 0x000fc800078e0004 */
[----:B------:R-:W-:Y:S02]  /*0150*/  IMAD.MOV R4, RZ, RZ, -R6 ;  /* 0x000000ffff047224 */ /* 0x000fe400078e0a06 */
[----:B------:R-:W-:-:S04]  /*0160*/  IMAD.HI.U32 R2, R2, R3, RZ ;  /* 0x0000000302027227 */ /* 0x000fc800078e00ff */
[----:B------:R-:W-:Y:S02]  /*0170*/  IMAD R4, R2, R4, R3 ;  /* 0x0000000402047224 */ /* 0x000fe400078e0203 */
[----:B------:R-:W0:Y:S03]  /*0180*/  LDC R2, c[0x0][0x390] ;  /* 0x0000e400ff027b82 */ /* 0x000e260000000800 */
[----:B------:R-:W-:-:S13]  /*0190*/  ISETP.GT.U32.AND P0, PT, R9, R4, PT ;  /* 0x000000040900720c */ /* 0x000fda0003f04070 */
[----:B------:R-:W-:Y:S02]  /*01a0*/  @!P0 IADD3 R4, PT, PT, R4, -R9, RZ ;  /* 0x8000000904048210 */ /* 0x000fe40007ffe0ff */
[----:B------:R-:W-:Y:S02]  /*01b0*/  ISETP.NE.AND P0, PT, R8, RZ, PT ;  /* 0x000000ff0800720c */ /* 0x000fe40003f05270 */
[----:B------:R-:W-:Y:S02]  /*01c0*/  ISETP.GT.U32.AND P1, PT, R9, R4, PT ;  /* 0x000000040900720c */ /* 0x000fe40003f24070 */
[----:B0-----:R-:W-:-:S11]  /*01d0*/  SHF.L.U32 R5, R2, 0x1, RZ ;  /* 0x0000000102057819 */ /* 0x001fd600000006ff */
[----:B------:R-:W-:-:S04]  /*01e0*/  @!P1 IMAD.IADD R4, R4, 0x1, -R9 ;  /* 0x0000000104049824 */ /* 0x000fc800078e0a09 */
[----:B------:R-:W-:Y:S01]  /*01f0*/  @!P2 IMAD.MOV R4, RZ, RZ, -R4 ;  /* 0x000000ffff04a224 */ /* 0x000fe200078e0a04 */
[----:B------:R-:W-:-:S04]  /*0200*/  @!P0 LOP3.LUT R4, RZ, R8, RZ, 0x33, !PT ;  /* 0x00000008ff048212 */ /* 0x000fc800078e33ff */
[----:B------:R-:W-:-:S13]  /*0210*/  ISETP.GE.AND P0, PT, R4, R7, PT ;  /* 0x000000070400720c */ /* 0x000fda0003f06270 */
[----:B-1----:R-:W-:Y:S05]  /*0220*/  @P0 BRA `(.L_x_3) ;  /* 0x0000000000780947 */ /* 0x002fea0003800000 */
[-C--:B------:R-:W-:Y:S02]  /*0230*/  IABS R10, R5.reuse ;  /* 0x00000005000a7213 */ /* 0x080fe40000000000 */
[----:B------:R-:W-:Y:S02]  /*0240*/  IABS R11, R5 ;  /* 0x00000005000b7213 */ /* 0x000fe40000000000 */
[----:B------:R-:W0:Y:S08]  /*0250*/  I2F.RP R4, R10 ;  /* 0x0000000a00047306 */ /* 0x000e300000209400 */
[----:B0-----:R-:W0:Y:S02]  /*0260*/  MUFU.RCP R4, R4 ;  /* 0x0000000400047308 */ /* 0x001e240000001000 */
[----:B0-----:R-:W-:-:S06]  /*0270*/  VIADD R6, R4, 0xffffffe ;  /* 0x0ffffffe04067836 */ /* 0x001fcc0000000000 */
[----:B------:R0:W1:Y:S02]  /*0280*/  F2I.FTZ.U32.TRUNC.NTZ R7, R6 ;  /* 0x0000000600077305 */ /* 0x000064000021f000 */
[----:B0-----:R-:W-:Y:S02]  /*0290*/  HFMA2 R6, -RZ, RZ, 0, 0 ;  /* 0x00000000ff067431 */ /* 0x001fe400000001ff */
[----:B-1----:R-:W-:-:S04]  /*02a0*/  IMAD.MOV R9, RZ, RZ, -R7 ;  /* 0x000000ffff097224 */ /* 0x002fc800078e0a07 */
[----:B------:R-:W-:-:S04]  /*02b0*/  IMAD R9, R9, R10, RZ ;  /* 0x0000000a09097224 */ /* 0x000fc800078e02ff */
[----:B------:R-:W-:-:S04]  /*02c0*/  IMAD.HI.U32 R8, R7, R9, R6 ;  /* 0x0000000907087227 */ /* 0x000fc800078e0006 */
[----:B------:R-:W-:Y:S02]  /*02d0*/  IMAD.MOV R7, RZ, RZ, -R11 ;  /* 0x000000ffff077224 */ /* 0x000fe400078e0a0b */
[----:B------:R-:W-:-:S04]  /*02e0*/  IMAD.HI.U32 R8, R8, R3, RZ ;  /* 0x0000000308087227 */ /* 0x000fc800078e00ff */
[----:B------:R-:W-:Y:S02]  /*02f0*/  IMAD R3, R8, R7, R3 ;  /* 0x0000000708037224 */ /* 0x000fe400078e0203 */
[----:B------:R-:W0:Y:S03]  /*0300*/  LDC.64 R6, c[0x0][0x380] ;  /* 0x0000e000ff067b82 */ /* 0x000e260000000a00 */
[----:B------:R-:W-:-:S13]  /*0310*/  ISETP.GT.U32.AND P2, PT, R10, R3, PT ;  /* 0x000000030a00720c */ /* 0x000fda0003f44070 */
[----:B------:R-:W-:Y:S01]  /*0320*/  @!P2 IMAD.IADD R3, R3, 0x1, -R10 ;  /* 0x000000010303a824 */ /* 0x000fe200078e0a0a */
[----:B------:R-:W-:Y:S02]  /*0330*/  @!P2 IADD3 R8, PT, PT, R8, 0x1, RZ ;  /* 0x000000010808a810 */ /* 0x000fe40007ffe0ff */
[----:B------:R-:W-:Y:S02]  /*0340*/  ISETP.NE.AND P2, PT, R5, RZ, PT ;  /* 0x000000ff0500720c */ /* 0x000fe40003f45270 */
[----:B------:R-:W-:Y:S02]  /*0350*/  ISETP.GE.U32.AND P0, PT, R3, R10, PT ;  /* 0x0000000a0300720c */ /* 0x000fe40003f06070 */
[----:B------:R-:W-:-:S04]  /*0360*/  LOP3.LUT R3, R0, R5, RZ, 0x3c, !PT ;  /* 0x0000000500037212 */ /* 0x000fc800078e3cff */
[----:B------:R-:W-:-:S07]  /*0370*/  ISETP.GE.AND P1, PT, R3, RZ, PT ;  /* 0x000000ff0300720c */ /* 0x000fce0003f26270 */
[----:B------:R-:W-:-:S06]  /*0380*/  @P0 VIADD R8, R8, 0x1 ;  /* 0x0000000108080836 */ /* 0x000fcc0000000000 */
[----:B------:R-:W-:Y:S01]  /*0390*/  @!P1 IMAD.MOV R8, RZ, RZ, -R8 ;  /* 0x000000ffff089224 */ /* 0x000fe200078e0a08 */
[----:B------:R-:W-:-:S04]  /*03a0*/  @!P2 LOP3.LUT R8, RZ, R5, RZ, 0x33, !PT ;  /* 0x00000005ff08a212 */ /* 0x000fc800078e33ff */
[----:B------:R-:W-:-:S05]  /*03b0*/  IADD3 R3, PT, PT, -R8, RZ, RZ ;  /* 0x000000ff08037210 */ /* 0x000fca0007ffe1ff */
[----:B------:R-:W-:-:S04]  /*03c0*/  IMAD R5, R5, R3, R0 ;  /* 0x0000000305057224 */ /* 0x000fc800078e0200 */
[----:B------:R-:W-:-:S04]  /*03d0*/  IMAD R3, R8, R2, R5 ;  /* 0x0000000208037224 */ /* 0x000fc800078e0205 */
[----:B0-----:R-:W-:-:S06]  /*03e0*/  IMAD.WIDE R2, R3, 0x8, R6 ;  /* 0x0000000803027825 */ /* 0x001fcc00078e0206 */
[----:B------:R-:W5:Y:S01]  /*03f0*/  LDG.E.64 R2, desc[UR4][R2.64] ;  /* 0x0000000402027981 */ /* 0x000f62000c1e1b00 */
[----:B------:R-:W-:Y:S05]  /*0400*/  BRA `(.L_x_4) ;  /* 0x0000000000787947 */ /* 0x000fea0003800000 */
.L_x_3:
[-C--:B------:R-:W-:Y:S02]  /*0410*/  IABS R4, R5.reuse ;  /* 0x0000000500047213 */ /* 0x080fe40000000000 */
[----:B------:R-:W-:Y:S02]  /*0420*/  IABS R11, R5 ;  /* 0x00000005000b7213 */ /* 0x000fe40000000000 */
[----:B------:R-:W0:Y:S08]  /*0430*/  I2F.RP R8, R4 ;  /* 0x0000000400087306 */ /* 0x000e300000209400 */
[----:B0-----:R-:W0:Y:S02]  /*0440*/  MUFU.RCP R8, R8 ;  /* 0x0000000800087308 */ /* 0x001e240000001000 */
[----:B0-----:R-:W-:-:S06]  /*0450*/  VIADD R6, R8, 0xffffffe ;  /* 0x0ffffffe08067836 */ /* 0x001fcc0000000000 */
[----:B------:R0:W1:Y:S02]  /*0460*/  F2I.FTZ.U32.TRUNC.NTZ R7, R6 ;  /* 0x0000000600077305 */ /* 0x000064000021f000 */
[----:B0-----:R-:W-:Y:S01]  /*0470*/  IMAD.MOV.U32 R6, RZ, RZ, RZ ;  /* 0x000000ffff067224 */ /* 0x001fe200078e00ff */
[----:B-1----:R-:W-:-:S05]  /*0480*/  IADD3 R9, PT, PT, RZ, -R7, RZ ;  /* 0x80000007ff097210 */ /* 0x002fca0007ffe0ff */
[----:B------:R-:W-:-:S04]  /*0490*/  IMAD R9, R9, R4, RZ ;  /* 0x0000000409097224 */ /* 0x000fc800078e02ff */
        /* <DEDUP_REMOVED lines=10> */
[----:B------:R-:W-:-:S07]  /*0540*/  ISETP.GE.AND P0, PT, R3, RZ, PT ;  /* 0x000000ff0300720c */ /* 0x000fce0003f06270 */
[----:B------:R-:W-:-:S05]  /*0550*/  @P1 VIADD R10, R10, 0x1 ;  /* 0x000000010a0a1836 */ /* 0x000fca0000000000 */
[----:B------:R-:W-:-:S05]  /*0560*/  MOV R3, R10 ;  /* 0x0000000a00037202 */ /* 0x000fca0000000f00 */
[----:B------:R-:W-:Y:S01]  /*0570*/  @!P0 IMAD.MOV R3, RZ, RZ, -R3 ;  /* 0x000000ffff038224 */ /* 0x000fe200078e0a03 */
[----:B------:R-:W-:-:S04]  /*0580*/  @!P2 LOP3.LUT R3, RZ, R5, RZ, 0x33, !PT ;  /* 0x00000005ff03a212 */ /* 0x000fc800078e33ff */
[----:B------:R-:W-:-:S05]  /*0590*/  IADD3 R4, PT, PT, -R3, RZ, RZ ;  /* 0x000000ff03047210 */ /* 0x000fca0007ffe1ff */
[----:B------:R-:W-:-:S04]  /*05a0*/  IMAD R5, R5, R4, R0 ;  /* 0x0000000405057224 */ /* 0x000fc800078e0200 */
[----:B------:R-:W-:-:S05]  /*05b0*/  IMAD.IADD R2, R5, 0x1, -R2 ;  /* 0x0000000105027824 */ /* 0x000fca00078e0a02 */
[----:B------:R-:W-:Y:S01]  /*05c0*/  ISETP.NE.AND P0, PT, R2, R3, PT ;  /* 0x000000030200720c */ /* 0x000fe20003f05270 */
[----:B------:R-:W-:-:S03]  /*05d0*/  HFMA2 R2, -RZ, RZ, 0, 0 ;  /* 0x00000000ff027431 */ /* 0x000fc600000001ff */
[----:B------:R-:W-:-:S09]  /*05e0*/  FSEL R3, RZ, 1.875, P0 ;  /* 0x3ff00000ff037808 */ /* 0x000fd20000000000 */
.L_x_4:
[----:B------:R-:W-:Y:S05]  /*05f0*/  BSYNC.RECONVERGENT B0 ;  /* 0x0000000000007941 */ /* 0x000fea0003800200 */
.L_x_2:
[----:B------:R-:W0:Y:S02]  /*0600*/  LDC.64 R4, c[0x0][0x388] ;  /* 0x0000e200ff047b82 */ /* 0x000e240000000a00 */
[----:B0-----:R-:W-:-:S05]  /*0610*/  IMAD.WIDE R4, R0, 0x8, R4 ;  /* 0x0000000800047825 */ /* 0x001fca00078e0204 */
[----:B-----5:R-:W-:Y:S01]  /*0620*/  STG.E.64 desc[UR4][R4.64], R2 ;  /* 0x0000000204007986 */ /* 0x020fe2000c101b04 */
[----:B------:R-:W-:Y:S05]  /*0630*/  EXIT ;  /* 0x000000000000794d */ /* 0x000fea0003800000 */
.L_x_5:
        /* <DEDUP_REMOVED lines=12> */
.L_x_34:


//--------------------- .text._Z13MatrixInversePdii --------------------------
	.section	.text._Z13MatrixInversePdii,"ax",@progbits
	.align	128
        .global         _Z13MatrixInversePdii
        .type           _Z13MatrixInversePdii,@function
        .size           _Z13MatrixInversePdii,(.L_x_31 - _Z13MatrixInversePdii)
        .other          _Z13MatrixInversePdii,@"STO_CUDA_ENTRY STV_DEFAULT"
_Z13MatrixInversePdii:
.text._Z13MatrixInversePdii:
[----:B------:R-:W-:Y:S08]  /*0000*/  LDC R1, c[0x0][0x37c] ;  /* 0x0000df00ff017b82 */ /* 0x000ff00000000800 */
[----:B------:R-:W0:Y:S01]  /*0010*/  LDC R4, c[0x0][0x388] ;  /* 0x0000e200ff047b82 */ /* 0x000e220000000800 */
[----:B------:R-:W1:Y:S07]  /*0020*/  S2R R3, SR_TID.X ;  /* 0x0000000000037919 */ /* 0x000e6e0000002100 */
[----:B------:R-:W2:Y:S08]  /*0030*/  LDC R2, c[0x0][0x360] ;  /* 0x0000d800ff027b82 */ /* 0x000eb00000000800 */
[----:B------:R-:W3:Y:S01]  /*0040*/  S2UR UR4, SR_CTAID.X ;  /* 0x00000000000479c3 */ /* 0x000ee20000002500 */
[----:B0-----:R-:W-:-:S13]  /*0050*/  ISETP.GE.AND P0, PT, R4, 0x1, PT ;  /* 0x000000010400780c */ /* 0x001fda0003f06270 */
[----:B-123--:R-:W-:Y:S05]  /*0060*/  @!P0 EXIT ;  /* 0x000000000000894d */ /* 0x00efea0003800000 */
[----:B------:R-:W0:Y:S01]  /*0070*/  LDC R25, c[0x0][0x38c] ;  /* 0x0000e300ff197b82 */ /* 0x000e220000000800 */
[----:B------:R-:W-:Y:S01]  /*0080*/  IMAD R2, R2, UR4, R3 ;  /* 0x0000000402027c24 */ /* 0x000fe2000f8e0203 */
[C---:B------:R-:W-:Y:S01]  /*0090*/  LOP3.LUT R3, R4.reuse, 0x3, RZ, 0xc0, !PT ;  /* 0x0000000304037812 */ /* 0x040fe200078ec0ff */
[----:B------:R-:W-:Y:S01]  /*00a0*/  IMAD.MOV.U32 R5, RZ, RZ, RZ ;  /* 0x000000ffff057224 */ /* 0x000fe200078e00ff */
[----:B------:R-:W-:Y:S01]  /*00b0*/  LOP3.LUT R4, R4, 0x7ffffffc, RZ, 0xc0, !PT ;  /* 0x7ffffffc04047812 */ /* 0x000fe200078ec0ff */
[----:B------:R-:W1:Y:S01]  /*00c0*/  LDCU.64 UR6, c[0x0][0x358] ;  /* 0x00006b00ff0677ac */ /* 0x000e620008000a00 */
[C---:B0-----:R-:W-:Y:S01]  /*00d0*/  LOP3.LUT R6, R25.reuse, 0x7ffffff8, RZ, 0xc0, !PT ;  /* 0x7ffffff819067812 */ /* 0x041fe200078ec0ff */
[----:B------:R-:W-:Y:S01]  /*00e0*/  IMAD R7, R2, R25, RZ ;  /* 0x0000001902077224 */ /* 0x000fe200078e02ff */
[C---:B------:R-:W-:Y:S02]  /*00f0*/  LOP3.LUT R24, R25.reuse, 0x7, RZ, 0xc0, !PT ;  /* 0x0000000719187812 */ /* 0x040fe400078ec0ff */
[----:B------:R-:W-:Y:S01]  /*0100*/  LOP3.LUT R25, R25, 0x3, RZ, 0xc0, !PT ;  /* 0x0000000319197812 */ /* 0x000fe200078ec0ff */
[----:B-1----:R-:W-:-:S07]  /*0110*/  IMAD.MOV R26, RZ, RZ, -R6 ;  /* 0x000000ffff1a7224 */ /* 0x002fce00078e0a06 */
.L_x_24:
[----:B------:R-:W-:Y:S01]  /*0120*/  ISETP.NE.AND P0, PT, R5, R2, PT ;  /* 0x000000020500720c */ /* 0x000fe20003f05270 */
[----:B0-----:R-:W0:Y:S01]  /*0130*/  LDCU UR9, c[0x0][0x38c] ;  /* 0x00007180ff0977ac */ /* 0x001e220008000800 */
[----:B------:R-:W-:Y:S01]  /*0140*/  BSSY.RECONVERGENT B0, `(.L_x_6) ;  /* 0x00000b1000007945 */ /* 0x000fe20003800200 */
[----:B-1----:R-:W1:Y:S01]  /*0150*/  LDCU UR8, c[0x0][0x388] ;  /* 0x00007100ff0877ac */ /* 0x002e620008000800 */
[----:B------:R-:W2:Y:S09]  /*0160*/  LDCU.64 UR10, c[0x0][0x380] ;  /* 0x00007000ff0a77ac */ /* 0x000eb20008000a00 */
[----:B------:R-:W-:Y:S05]  /*0170*/  @P0 BRA `(.L_x_7) ;  /* 0x0000000800b40947 */ /* 0x000fea0003800000 */
[----:B------:R-:W3:Y:S01]  /*0180*/  LDCU.64 UR4, c[0x0][0x380] ;  /* 0x00007000ff0477ac */ /* 0x000ee20008000a00 */
[----:B------:R-:W-:Y:S01]  /*0190*/  IMAD.IADD R11, R2, 0x1, R7 ;  /* 0x00000001020b7824 */ /* 0x000fe200078e0207 */
[----:B---3--:R-:W-:Y:S01]  /*01a0*/  MOV R8, UR4 ;  /* 0x0000000400087c02 */ /* 0x008fe20008000f00 */
[----:B------:R-:W-:Y:S01]  /*01b0*/  IMAD.U32 R9, RZ, RZ, UR5 ;  /* 0x00000005ff097e24 */ /* 0x000fe2000f8e00ff */
[----:B------:R-:W3:Y:S03]  /*01c0*/  LDCU UR4, c[0x0][0x388] ;  /* 0x00007100ff0477ac */ /* 0x000ee60008000800 */
[----:B------:R-:W-:-:S06]  /*01d0*/  IMAD.WIDE R10, R11, 0x8, R8 ;  /* 0x000000080b0a7825 */ /* 0x000fcc00078e0208 */
[----:B------:R-:W4:Y:S01]  /*01e0*/  LDG.E.64 R10, desc[UR6][R10.64] ;  /* 0x000000060a0a7981 */ /* 0x000f22000c1e1b00 */
[----:B---3--:R-:W-:-:S13]  /*01f0*/  ISETP.GE.AND P0, PT, R2, UR4, PT ;  /* 0x0000000402007c0c */ /* 0x008fda000bf06270 */
[----:B----4-:R-:W-:-:S14]  /*0200*/  DSETP.NEU.OR P0, PT, R10, RZ, P0 ;  /* 0x000000ff0a00722a */ /* 0x010fdc000070d400 */
[----:B------:R-:W-:Y:S05]  /*0210*/  @P0 BRA `(.L_x_7) ;  /* 0x00000008008c0947 */ /* 0x000fea0003800000 */
[----:B------:R-:W3:Y:S01]  /*0220*/  LDCU UR4, c[0x0][0x38c] ;  /* 0x00007180ff0477ac */ /* 0x000ee20008000800 */
[----:B------:R-:W-:Y:S02]  /*0230*/  IMAD.MOV.U32 R13, RZ, RZ, R2 ;  /* 0x000000ffff0d7224 */ /* 0x000fe400078e0002 */
[----:B---3--:R-:W-:-:S04]  /*0240*/  IMAD.U32 R0, RZ, RZ, UR4 ;  /* 0x00000004ff007e24 */ /* 0x008fc8000f8e00ff */
[----:B------:R-:W-:-:S05]  /*0250*/  IMAD R23, R13, R0, RZ ;  /* 0x000000000d177224 */ /* 0x000fca00078e02ff */
[----:B------:R-:W-:-:S05]  /*0260*/  IADD3 R11, PT, PT, R2, R23, RZ ;  /* 0x00000017020b7210 */ /* 0x000fca0007ffe0ff */
[----:B------:R-:W-:-:S06]  /*0270*/  IMAD.WIDE R10, R11, 0x8, R8 ;  /* 0x000000080b0a7825 */ /* 0x000fcc00078e0208 */
[----:B------:R-:W3:Y:S01]  /*0280*/  LDG.E.64 R10, desc[UR6][R10.64] ;  /* 0x000000060a0a7981 */ /* 0x000ee2000c1e1b00 */
[----:B------:R-:W-:Y:S01]  /*0290*/  BSSY.RELIABLE B1, `(.L_x_8) ;  /* 0x0000013000017945 */ /* 0x000fe20003800100 */
[----:B---3--:R-:W-:-:S14]  /*02a0*/  DSETP.NEU.AND P0, PT, R10, RZ, PT ;  /* 0x000000ff0a00722a */ /* 0x008fdc0003f0d000 */
[----:B------:R-:W-:Y:S05]  /*02b0*/  @P0 BRA `(.L_x_9) ;  /* 0x0000000000340947 */ /* 0x000fea0003800000 */
.L_x_10:
[----:B------:R-:W-:-:S05]  /*02c0*/  VIADD R13, R13, 0x1 ;  /* 0x000000010d0d7836 */ /* 0x000fca0000000000 */
[----:B-1----:R-:W-:-:S13]  /*02d0*/  ISETP.GE.AND P0, PT, R13, UR8, PT ;  /* 0x000000080d007c0c */ /* 0x002fda000bf06270 */
[----:B------:R-:W-:Y:S05]  /*02e0*/  @P0 BREAK.RELIABLE B1 ;  /* 0x0000000000010942 */ /* 0x000fea0003800100 */
[----:B------:R-:W-:Y:S05]  /*02f0*/  @P0 BRA `(.L_x_7) ;  /* 0x0000000800540947 */ /* 0x000fea0003800000 */
[----:B0-----:R-:W-:Y:S01]  /*0300*/  IMAD.U32 R0, RZ, RZ, UR9 ;  /* 0x00000009ff007e24 */ /* 0x001fe2000f8e00ff */
[----:B--2---:R-:W-:Y:S01]  /*0310*/  MOV R9, UR11 ;  /* 0x0000000b00097c02 */ /* 0x004fe20008000f00 */
[----:B------:R-:W-:Y:S02]  /*0320*/  IMAD.U32 R8, RZ, RZ, UR10 ;  /* 0x0000000aff087e24 */ /* 0x000fe4000f8e00ff */
[----:B------:R-:W-:-:S04]  /*0330*/  IMAD R23, R13, R0, RZ ;  /* 0x000000000d177224 */ /* 0x000fc800078e02ff */
[----:B------:R-:W-:-:S04]  /*0340*/  IMAD.IADD R11, R2, 0x1, R23 ;  /* 0x00000001020b7824 */ /* 0x000fc800078e0217 */
[----:B------:R-:W-:-:S06]  /*0350*/  IMAD.WIDE R10, R11, 0x8, R8 ;  /* 0x000000080b0a7825 */ /* 0x000fcc00078e0208 */
[----:B------:R-:W2:Y:S02]  /*0360*/  LDG.E.64 R10, desc[UR6][R10.64] ;  /* 0x000000060a0a7981 */ /* 0x000ea4000c1e1b00 */
[----:B--2---:R-:W-:-:S14]  /*0370*/  DSETP.NEU.AND P0, PT, R10, RZ, PT ;  /* 0x000000ff0a00722a */ /* 0x004fdc0003f0d000 */
[----:B------:R-:W-:Y:S05]  /*0380*/  @!P0 BRA `(.L_x_10) ;  /* 0xfffffffc00cc8947 */ /* 0x000fea000383ffff */
.L_x_9:
[----:B------:R-:W-:-:S13]  /*0390*/  ISETP.GE.AND P0, PT, R0, 0x1, PT ;  /* 0x000000010000780c */ /* 0x000fda0003f06270 */
[----:B------:R-:W-:Y:S05]  /*03a0*/  @!P0 BREAK.RELIABLE B1 ;  /* 0x0000000000018942 */ /* 0x000fea0003800100 */
[----:B------:R-:W-:Y:S05]  /*03b0*/  @!P0 BRA `(.L_x_7) ;  /* 0x0000000800248947 */ /* 0x000fea0003800000 */
[----:B012---:R-:W-:Y:S05]  /*03c0*/  BSYNC.RELIABLE B1 ;  /* 0x0000000000017941 */ /* 0x007fea0003800100 */
.L_x_8:
[----:B------:R-:W-:Y:S01]  /*03d0*/  ISETP.GE.U32.AND P0, PT, R0, 0x8, PT ;  /* 0x000000080000780c */ /* 0x000fe20003f06070 */
[----:B------:R-:W-:Y:S01]  /*03e0*/  BSSY.RECONVERGENT B1, `(.L_x_11) ;  /* 0x0000045000017945 */ /* 0x000fe20003800200 */
[----:B------:R-:W-:-:S11]  /*03f0*/  IMAD.MOV.U32 R22, RZ, RZ, RZ ;  /* 0x000000ffff167224 */ /* 0x000fd600078e00ff */
[----:B------:R-:W-:Y:S05]  /*0400*/  @!P0 BRA `(.L_x_12) ;  /* 0x0000000400088947 */ /* 0x000fea0003800000 */
[----:B------:R-:W0:Y:S01]  /*0410*/  LDCU.64 UR4, c[0x0][0x380] ;  /* 0x00007000ff0477ac */ /* 0x000e220008000a00 */
[----:B------:R-:W-:Y:S01]  /*0420*/  BSSY.RECONVERGENT B2, `(.L_x_13) ;  /* 0x000003f000027945 */ /* 0x000fe20003800200 */
[----:B------:R-:W-:Y:S01]  /*0430*/  IMAD.MOV.U32 R27, RZ, RZ, R23 ;  /* 0x000000ffff1b7224 */ /* 0x000fe200078e0017 */
[----:B------:R-:W-:Y:S01]  /*0440*/  MOV R29, R7 ;  /* 0x00000007001d7202 */ /* 0x000fe20000000f00 */
[----:B------:R-:W-:Y:S01]  /*0450*/  IMAD.MOV.U32 R22, RZ, RZ, R26 ;  /* 0x000000ffff167224 */ /* 0x000fe200078e001a */
[----:B0-----:R-:W-:-:S04]  /*0460*/  UIADD3 UR4, UP0, UPT, UR4, 0x20, URZ ;  /* 0x0000002004047890 */ /* 0x001fc8000ff1e0ff */
[----:B------:R-:W-:Y:S02]  /*0470*/  UIADD3.X UR5, UPT, UPT, URZ, UR5, URZ, UP0, !UPT ;  /* 0x00000005ff057290 */ /* 0x000fe400087fe4ff */
[----:B------:R-:W-:-:S04]  /*0480*/  IMAD.U32 R18, RZ, RZ, UR4 ;  /* 0x00000004ff127e24 */ /* 0x000fc8000f8e00ff */
[----:B------:R-:W-:-:S07]  /*0490*/  IMAD.U32 R19, RZ, RZ, UR5 ;  /* 0x00000005ff137e24 */ /* 0x000fce000f8e00ff */
.L_x_14:
[----:B-1----:R-:W-:-:S05]  /*04a0*/  IMAD.WIDE R10, R29, 0x8, R18 ;  /* 0x000000081d0a7825 */ /* 0x002fca00078e0212 */
[----:B------:R-:W2:Y:S01]  /*04b0*/  LDG.E.64 R20, desc[UR6][R10.64+-0x20] ;  /* 0xffffe0060a147981 */ /* 0x000ea2000c1e1b00 */
[----:B------:R-:W-:-:S05]  /*04c0*/  IMAD.WIDE R12, R27, 0x8, R18 ;  /* 0x000000081b0c7825 */ /* 0x000fca00078e0212 */
[----:B------:R-:W3:Y:S01]  /*04d0*/  LDG.E.64 R14, desc[UR6][R12.64+-0x20] ;  /* 0xffffe0060c0e7981 */ /* 0x000ee2000c1e1b00 */
[----:B--2---:R0:W1:Y:S03]  /*04e0*/  F2I.F64.TRUNC R28, R20 ;  /* 0x00000014001c7311 */ /* 0x004066000030d100 */
[----:B---3--:R2:W-:Y:S04]  /*04f0*/  STG.E.64 desc[UR6][R10.64+-0x20], R14 ;  /* 0xffffe00e0a007986 */ /* 0x0085e8000c101b06 */
[----:B0-----:R-:W3:Y:S01]  /*0500*/  LDG.E.64 R20, desc[UR6][R12.64+-0x18] ;  /* 0xffffe8060c147981 */ /* 0x001ee2000c1e1b00 */
[----:B-1----:R-:W0:Y:S03]  /*0510*/  I2F.F64 R16, R28 ;  /* 0x0000001c00107312 */ /* 0x002e260000201c00 */
[----:B0-----:R0:W-:Y:S04]  /*0520*/  STG.E.64 desc[UR6][R12.64+-0x20], R16 ;  /* 0xffffe0100c007986 */ /* 0x0011e8000c101b06 */
[----:B--2---:R-:W2:Y:S02]  /*0530*/  LDG.E.64 R14, desc[UR6][R10.64+-0x18] ;  /* 0xffffe8060a0e7981 */ /* 0x004ea4000c1e1b00 */
[----:B--2---:R-:W0:Y:S02]  /*0540*/  F2I.F64.TRUNC R28, R14 ;  /* 0x0000000e001c7311 */ /* 0x004e24000030d100 */
[----:B---3--:R1:W-:Y:S06]  /*0550*/  STG.E.64 desc[UR6][R10.64+-0x18], R20 ;  /* 0xffffe8140a007986 */ /* 0x0083ec000c101b06 */
[----:B0-----:R-:W0:Y:S01]  /*0560*/  I2F.F64 R16, R28 ;  /* 0x0000001c00107312 */ /* 0x001e220000201c00 */
[----:B-1----:R-:W2:Y:S04]  /*0570*/  LDG.E.64 R20, desc[UR6][R12.64+-0x10] ;  /* 0xfffff0060c147981 */ /* 0x002ea8000c1e1b00 */
[----:B0-----:R0:W-:Y:S04]  /*0580*/  STG.E.64 desc[UR6][R12.64+-0x18], R16 ;  /* 0xffffe8100c007986 */ /* 0x0011e8000c101b06 */
[----:B------:R-:W3:Y:S02]  /*0590*/  LDG.E.64 R14, desc[UR6][R10.64+-0x10] ;  /* 0xfffff0060a0e7981 */ /* 0x000ee4000c1e1b00 */
[----:B---3--:R-:W1:Y:S02]  /*05a0*/  F2I.F64.TRUNC R28, R14 ;  /* 0x0000000e001c7311 */ /* 0x008e64000030d100 */
[----:B--2---:R-:W-:Y:S06]  /*05b0*/  STG.E.64 desc[UR6][R10.64+-0x10], R20 ;  /* 0xfffff0140a007986 */ /* 0x004fec000c101b06 */
[----:B-1----:R-:W1:Y:S02]  /*05c0*/  I2F.F64 R14, R28 ;  /* 0x0000001c000e7312 */ /* 0x002e640000201c00 */
[----:B-1----:R1:W-:Y:S04]  /*05d0*/  STG.E.64 desc[UR6][R12.64+-0x10], R14 ;  /* 0xfffff00e0c007986 */ /* 0x0023e8000c101b06 */
[----:B0-----:R-:W2:Y:S04]  /*05e0*/  LDG.E.64 R16, desc[UR6][R10.64+-0x8] ;  /* 0xfffff8060a107981 */ /* 0x001ea8000c1e1b00 */
[----:B-1----:R-:W3:Y:S01]  /*05f0*/  LDG.E.64 R14, desc[UR6][R12.64+-0x8] ;  /* 0xfffff8060c0e7981 */ /* 0x002ee2000c1e1b00 */
[----:B--2---:R-:W0:Y:S08]  /*0600*/  F2I.F64.TRUNC R28, R16 ;  /* 0x00000010001c7311 */ /* 0x004e30000030d100 */
[----:B0-----:R-:W0:Y:S01]  /*0610*/  I2F.F64 R20, R28 ;  /* 0x0000001c00147312 */ /* 0x001e220000201c00 */
[----:B---3--:R1:W-:Y:S04]  /*0620*/  STG.E.64 desc[UR6][R10.64+-0x8], R14 ;  /* 0xfffff80e0a007986 */ /* 0x0083e8000c101b06 */
[----:B0-----:R0:W-:Y:S04]  /*0630*/  STG.E.64 desc[UR6][R12.64+-0x8], R20 ;  /* 0xfffff8140c007986 */ /* 0x0011e8000c101b06 */
[----:B------:R-:W2:Y:S04]  /*0640*/  LDG.E.64 R16, desc[UR6][R10.64] ;  /* 0x000000060a107981 */ /* 0x000ea8000c1e1b00 */
[----:B-1----:R-:W3:Y:S01]  /*0650*/  LDG.E.64 R14, desc[UR6][R12.64] ;  /* 0x000000060c0e7981 */ /* 0x002ee2000c1e1b00 */
[----:B--2---:R-:W0:Y:S08]  /*0660*/  F2I.F64.TRUNC R28, R16 ;  /* 0x00000010001c7311 */ /* 0x004e30000030d100 */
[----:B0-----:R-:W0:Y:S01]  /*0670*/  I2F.F64 R20, R28 ;  /* 0x0000001c00147312 */ /* 0x001e220000201c00 */
[----:B---3--:R1:W-:Y:S04]  /*0680*/  STG.E.64 desc[UR6][R10.64], R14 ;  /* 0x0000000e0a007986 */ /* 0x0083e8000c101b06 */
[----:B------:R-:W2:Y:S04]  /*0690*/  LDG.E.64 R16, desc[UR6][R12.64+0x8] ;  /* 0x000008060c107981 */ /* 0x000ea8000c1e1b00 */
[----:B0-----:R-:W-:Y:S04]  /*06a0*/  STG.E.64 desc[UR6][R12.64], R20 ;  /* 0x000000140c007986 */ /* 0x001fe8000c101b06 */
[----:B-1----:R-:W3:Y:S02]  /*06b0*/  LDG.E.64 R14, desc[UR6][R10.64+0x8] ;  /* 0x000008060a0e7981 */ /* 0x002ee4000c1e1b00 */
[----:B---3--:R-:W0:Y:S02]  /*06c0*/  F2I.F64.TRUNC R28, R14 ;  /* 0x0000000e001c7311 */ /* 0x008e24000030d100 */
[----:B--2---:R1:W-:Y:S06]  /*06d0*/  STG.E.64 desc[UR6][R10.64+0x8], R16 ;  /* 0x000008100a007986 */ /* 0x0043ec000c101b06 */
[----:B0-----:R-:W0:Y:S01]  /*06e0*/  I2F.F64 R14, R28 ;  /* 0x0000001c000e7312 */ /* 0x001e220000201c00 */
[----:B-1----:R-:W2:Y:S04]  /*06f0*/  LDG.E.64 R16, desc[UR6][R12.64+0x10] ;  /* 0x000010060c107981 */ /* 0x002ea8000c1e1b00 */
[----:B0-----:R0:W-:Y:S04]  /*0700*/  STG.E.64 desc[UR6][R12.64+0x8], R14 ;  /* 0x0000080e0c007986 */ /* 0x0011e8000c101b06 */
[----:B------:R-:W3:Y:S02]  /*0710*/  LDG.E.64 R20, desc[UR6][R10.64+0x10] ;  /* 0x000010060a147981 */ /* 0x000ee4000c1e1b00 */
[----:B---3--:R-:W0:Y:S02]  /*0720*/  F2I.F64.TRUNC R28, R20 ;  /* 0x00000014001c7311 */ /* 0x008e24000030d100 */
[----:B--2---:R-:W-:Y:S06]  /*0730*/  STG.E.64 desc[UR6][R10.64+0x10], R16 ;  /* 0x000010100a007986 */ /* 0x004fec000c101b06 */
[----:B0-----:R-:W0:Y:S02]  /*0740*/  I2F.F64 R14, R28 ;  /* 0x0000001c000e7312 */ /* 0x001e240000201c00 */
[----:B0-----:R0:W-:Y:S04]  /*0750*/  STG.E.64 desc[UR6][R12.64+0x10], R14 ;  /* 0x0000100e0c007986 */ /* 0x0011e8000c101b06 */
[----:B------:R-:W2:Y:S04]  /*0760*/  LDG.E.64 R20, desc[UR6][R10.64+0x18] ;  /* 0x000018060a147981 */ /* 0x000ea8000c1e1b00 */
[----:B0-----:R-:W3:Y:S01]  /*0770*/  LDG.E.64 R14, desc[UR6][R12.64+0x18] ;  /* 0x000018060c0e7981 */ /* 0x001ee2000c1e1b00 */
[----:B------:R-:W-:-:S04]  /*0780*/  IADD3 R22, PT, PT, R22, 0x8, RZ ;  /* 0x0000000816167810 */ /* 0x000fc80007ffe0ff */
[----:B------:R-:W-:Y:S01]  /*0790*/  ISETP.NE.AND P0, PT, R22, RZ, PT ;  /* 0x000000ff1600720c */ /* 0x000fe20003f05270 */
[----:B------:R-:W-:Y:S02]  /*07a0*/  VIADD R29, R29, 0x8 ;  /* 0x000000081d1d7836 */ /* 0x000fe40000000000 */
[----:B------:R-:W-:Y:S01]  /*07b0*/  VIADD R27, R27, 0x8 ;  /* 0x000000081b1b7836 */ /* 0x000fe20000000000 */
[----:B--2---:R-:W0:Y:S08]  /*07c0*/  F2I.F64.TRUNC R20, R20 ;  /* 0x0000001400147311 */ /* 0x004e30000030d100 */
[----:B0-----:R-:W0:Y:S01]  /*07d0*/  I2F.F64 R16, R20 ;  /* 0x0000001400107312 */ /* 0x001e220000201c00 */
[----:B---3--:R1:W-:Y:S04]  /*07e0*/  STG.E.64 desc[UR6][R10.64+0x18], R14 ;  /* 0x0000180e0a007986 */ /* 0x0083e8000c101b06 */
[----:B0-----:R1:W-:Y:S01]  /*07f0*/  STG.E.64 desc[UR6][R12.64+0x18], R16 ;  /* 0x000018100c007986 */ /* 0x0013e2000c101b06 */
[----:B------:R-:W-:Y:S05]  /*0800*/  @P0 BRA `(.L_x_14) ;  /* 0xfffffffc00240947 */ /* 0x000fea000383ffff */
[----:B------:R-:W-:Y:S05]  /*0810*/  BSYNC.RECONVERGENT B2 ;  /* 0x0000000000027941 */ /* 0x000fea0003800200 */
.L_x_13:
[----:B------:R-:W-:-:S07]  /*0820*/  IMAD.MOV.U32 R22, RZ, RZ, R6 ;  /* 0x000000ffff167224 */ /* 0x000fce00078e0006 */
.L_x_12:
[----:B------:R-:W-:Y:S05]  /*0830*/  BSYNC.RECONVERGENT B1 ;  /* 0x0000000000017941 */ /* 0x000fea0003800200 */
.L_x_11:
[----:B------:R-:W-:-:S13]  /*0840*/  ISETP.NE.AND P0, PT, R24, RZ, PT ;  /* 0x000000ff1800720c */ /* 0x000fda0003f05270 */
[----:B------:R-:W-:Y:S05]  /*0850*/  @!P0 BRA `(.L_x_7) ;  /* 0x0000000000fc8947 */ /* 0x000fea0003800000 */
[----:B-1----:R-:W-:Y:S02]  /*0860*/  IADD3 R10, PT, PT, R24, -0x1, RZ ;  /* 0xffffffff180a7810 */ /* 0x002fe40007ffe0ff */
[----:B------:R-:W-:Y:S02]  /*0870*/  ISETP.NE.AND P1, PT, R25, RZ, PT ;  /* 0x000000ff1900720c */ /* 0x000fe40003f25270 */
[----:B------:R-:W-:-:S13]  /*0880*/  ISETP.GE.U32.AND P0, PT, R10, 0x3, PT ;  /* 0x000000030a00780c */ /* 0x000fda0003f06070 */
[----:B------:R-:W-:Y:S05]  /*0890*/  @!P0 BRA `(.L_x_15) ;  /* 0x0000000000748947 */ /* 0x000fea0003800000 */
[----:B------:R-:W-:-:S04]  /*08a0*/  IMAD.IADD R17, R7, 0x1, R22 ;  /* 0x0000000107117824 */ /* 0x000fc800078e0216 */
[----:B------:R-:W-:-:S05]  /*08b0*/  IMAD.WIDE R16, R17, 0x8, R8 ;  /* 0x0000000811107825 */ /* 0x000fca00078e0208 */
[----:B------:R-:W2:Y:S01]  /*08c0*/  LDG.E.64 R28, desc[UR6][R16.64] ;  /* 0x00000006101c7981 */ /* 0x000ea2000c1e1b00 */
[----:B------:R-:W-:-:S04]  /*08d0*/  IMAD.IADD R15, R22, 0x1, R23 ;  /* 0x00000001160f7824 */ /* 0x000fc800078e0217 */
[----:B------:R-:W-:-:S05]  /*08e0*/  IMAD.WIDE R14, R15, 0x8, R8 ;  /* 0x000000080f0e7825 */ /* 0x000fca00078e0208 */
[----:B------:R-:W3:Y:S01]  /*08f0*/  LDG.E.64 R20, desc[UR6][R14.64] ;  /* 0x000000060e147981 */ /* 0x000ee2000c1e1b00 */
[----:B--2---:R-:W0:Y:S03]  /*0900*/  F2I.F64.TRUNC R18, R28 ;  /* 0x0000001c00127311 */ /* 0x004e26000030d100 */
[----:B---3--:R-:W-:Y:S04]  /*0910*/  STG.E.64 desc[UR6][R16.64], R20 ;  /* 0x0000001410007986 */ /* 0x008fe8000c101b06 */
[----:B------:R-:W2:Y:S01]  /*0920*/  LDG.E.64 R10, desc[UR6][R14.64+0x8] ;  /* 0x000008060e0a7981 */ /* 0x000ea2000c1e1b00 */
[----:B0-----:R-:W0:Y:S03]  /*0930*/  I2F.F64 R18, R18 ;  /* 0x0000001200127312 */ /* 0x001e260000201c00 */
[----:B0-----:R-:W-:Y:S04]  /*0940*/  STG.E.64 desc[UR6][R14.64], R18 ;  /* 0x000000120e007986 */ /* 0x001fe8000c101b06 */
[----:B------:R-:W3:Y:S02]  /*0950*/  LDG.E.64 R12, desc[UR6][R16.64+0x8] ;  /* 0x00000806100c7981 */ /* 0x000ee4000c1e1b00 */
[----:B---3--:R-:W0:Y:S02]  /*0960*/  F2I.F64.TRUNC R27, R12 ;  /* 0x0000000c001b7311 */ /* 0x008e24000030d100 */
[----:B--2---:R1:W-:Y:S04]  /*0970*/  STG.E.64 desc[UR6][R16.64+0x8], R10 ;  /* 0x0000080a10007986 */ /* 0x0043e8000c101b06 */
[----:B------:R-:W2:Y:S02]  /*0980*/  LDG.E.64 R28, desc[UR6][R14.64+0x10] ;  /* 0x000010060e1c7981 */ /* 0x000ea4000c1e1b00 */
[----:B0-----:R-:W0:Y:S02]  /*0990*/  I2F.F64 R12, R27 ;  /* 0x0000001b000c7312 */ /* 0x001e240000201c00 */
[----:B0-----:R0:W-:Y:S04]  /*09a0*/  STG.E.64 desc[UR6][R14.64+0x8], R12 ;  /* 0x0000080c0e007986 */ /* 0x0011e8000c101b06 */
[----:B-1----:R-:W3:Y:S04]  /*09b0*/  LDG.E.64 R10, desc[UR6][R16.64+0x10] ;  /* 0x00001006100a7981 */ /* 0x002ee8000c1e1b00 */
[----:B--2---:R1:W-:Y:S04]  /*09c0*/  STG.E.64 desc[UR6][R16.64+0x10], R28 ;  /* 0x0000101c10007986 */ /* 0x0043e8000c101b06 */
[----:B0-----:R-:W2:Y:S01]  /*09d0*/  LDG.E.64 R12, desc[UR6][R14.64+0x18] ;  /* 0x000018060e0c7981 */ /* 0x001ea2000c1e1b00 */
[----:B---3--:R-:W0:Y:S08]  /*09e0*/  F2I.F64.TRUNC R27, R10 ;  /* 0x0000000a001b7311 */ /* 0x008e30000030d100 */
[----:B0-----:R-:W0:Y:S02]  /*09f0*/  I2F.F64 R20, R27 ;  /* 0x0000001b00147312 */ /* 0x001e240000201c00 */
[----:B0-----:R1:W-:Y:S04]  /*0a00*/  STG.E.64 desc[UR6][R14.64+0x10], R20 ;  /* 0x000010140e007986 */ /* 0x0013e8000c101b06 */
[----:B------:R-:W3:Y:S01]  /*0a10*/  LDG.E.64 R18, desc[UR6][R16.64+0x18] ;  /* 0x0000180610127981 */ /* 0x000ee2000c1e1b00 */
[----:B------:R-:W-:-:S03]  /*0a20*/  VIADD R22, R22, 0x4 ;  /* 0x0000000416167836 */ /* 0x000fc60000000000 */
[----:B--2---:R1:W-:Y:S01]  /*0a30*/  STG.E.64 desc[UR6][R16.64+0x18], R12 ;  /* 0x0000180c10007986 */ /* 0x0043e2000c101b06 */
[----:B---3--:R-:W0:Y:S08]  /*0a40*/  F2I.F64.TRUNC R18, R18 ;  /* 0x0000001200127311 */ /* 0x008e30000030d100 */
[----:B0-----:R-:W0:Y:S02]  /*0a50*/  I2F.F64 R10, R18 ;  /* 0x00000012000a7312 */ /* 0x001e240000201c00 */
[----:B0-----:R1:W-:Y:S02]  /*0a60*/  STG.E.64 desc[UR6][R14.64+0x18], R10 ;  /* 0x0000180a0e007986 */ /* 0x0013e4000c101b06 */
.L_x_15:
[----:B------:R-:W-:Y:S05]  /*0a70*/  @!P1 BRA `(.L_x_7) ;  /* 0x0000000000749947 */ /* 0x000fea0003800000 */
[----:B------:R-:W-:-:S13]  /*0a80*/  ISETP.NE.AND P0, PT, R25, 0x1, PT ;  /* 0x000000011900780c */ /* 0x000fda0003f05270 */
[----:B-1----:R-:W-:-:S05]  /*0a90*/  @P0 IADD3 R11, PT, PT, R7, R22, RZ ;  /* 0x00000016070b0210 */ /* 0x002fca0007ffe0ff */
[----:B------:R-:W-:-:S05]  /*0aa0*/  @P0 IMAD.WIDE R10, R11, 0x8, R8 ;  /* 0x000000080b0a0825 */ /* 0x000fca00078e0208 */
[----:B------:R-:W2:Y:S01]  /*0ab0*/  @P0 LDG.E.64 R16, desc[UR6][R10.64] ;  /* 0x000000060a100981 */ /* 0x000ea2000c1e1b00 */
[----:B------:R-:W-:-:S04]  /*0ac0*/  @P0 IMAD.IADD R13, R22, 0x1, R23 ;  /* 0x00000001160d0824 */ /* 0x000fc800078e0217 */
[----:B------:R-:W-:-:S05]  /*0ad0*/  @P0 IMAD.WIDE R12, R13, 0x8, R8 ;  /* 0x000000080d0c0825 */ /* 0x000fca00078e0208 */
[----:B------:R-:W3:Y:S01]  /*0ae0*/  @P0 LDG.E.64 R14, desc[UR6][R12.64] ;  /* 0x000000060c0e0981 */ /* 0x000ee2000c1e1b00 */
[----:B--2---:R-:W0:Y:S03]  /*0af0*/  @P0 F2I.F64.TRUNC R28, R16 ;  /* 0x00000010001c0311 */ /* 0x004e26000030d100 */
[----:B---3--:R1:W-:Y:S05]  /*0b00*/  @P0 STG.E.64 desc[UR6][R10.64], R14 ;  /* 0x0000000e0a000986 */ /* 0x0083ea000c101b06 */
[----:B0-----:R-:W0:Y:S01]  /*0b10*/  @P0 I2F.F64 R28, R28 ;  /* 0x0000001c001c0312 */ /* 0x001e220000201c00 */
[----:B-1----:R-:W2:Y:S04]  /*0b20*/  @P0 LDG.E.64 R14, desc[UR6][R12.64+0x8] ;  /* 0x000008060c0e0981 */ /* 0x002ea8000c1e1b00 */
[----:B0-----:R0:W-:Y:S04]  /*0b30*/  @P0 STG.E.64 desc[UR6][R12.64], R28 ;  /* 0x0000001c0c000986 */ /* 0x0011e8000c101b06 */
[----:B------:R-:W3:Y:S01]  /*0b40*/  @P0 LDG.E.64 R20, desc[UR6][R10.64+0x8] ;  /* 0x000008060a140981 */ /* 0x000ee2000c1e1b00 */
[----:B------:R-:W-:Y:S01]  /*0b50*/  LOP3.LUT P1, RZ, R0, 0x1, RZ, 0xc0, !PT ;  /* 0x0000000100ff7812 */ /* 0x000fe2000782c0ff */
[----:B------:R-:W-:-:S12]  /*0b60*/  @P0 VIADD R22, R22, 0x2 ;  /* 0x0000000216160836 */ /* 0x000fd80000000000 */
[----:B------:R-:W-:-:S04]  /*0b70*/  @P1 IMAD.IADD R27, R7, 0x1, R22 ;  /* 0x00000001071b1824 */ /* 0x000fc800078e0216 */
[----:B------:R-:W-:Y:S01]  /*0b80*/  @P1 IMAD.WIDE R16, R27, 0x8, R8 ;  /* 0x000000081b101825 */ /* 0x000fe200078e0208 */
[----:B------:R-:W-:-:S05]  /*0b90*/  @P1 IADD3 R23, PT, PT, R22, R23, RZ ;  /* 0x0000001716171210 */ /* 0x000fca0007ffe0ff */
[----:B------:R-:W-:Y:S01]  /*0ba0*/  @P1 IMAD.WIDE R8, R23, 0x8, R8 ;  /* 0x0000000817081825 */ /* 0x000fe200078e0208 */
[----:B---3--:R-:W1:Y:S01]  /*0bb0*/  @P0 F2I.F64.TRUNC R18, R20 ;  /* 0x0000001400120311 */ /* 0x008e62000030d100 */
[----:B--2---:R3:W-:Y:S07]  /*0bc0*/  @P0 STG.E.64 desc[UR6][R10.64+0x8], R14 ;  /* 0x0000080e0a000986 */ /* 0x0047ee000c101b06 */
[----:B-1----:R-:W1:Y:S02]  /*0bd0*/  @P0 I2F.F64 R18, R18 ;  /* 0x0000001200120312 */ /* 0x002e640000201c00 */
[----:B-1----:R3:W-:Y:S04]  /*0be0*/  @P0 STG.E.64 desc[UR6][R12.64+0x8], R18 ;  /* 0x000008120c000986 */ /* 0x0027e8000c101b06 */
[----:B0-----:R-:W2:Y:S04]  /*0bf0*/  @P1 LDG.E.64 R28, desc[UR6][R16.64] ;  /* 0x00000006101c1981 */ /* 0x001ea8000c1e1b00 */
[----:B------:R-:W4:Y:S01]  /*0c00*/  @P1 LDG.E.64 R20, desc[UR6][R8.64] ;  /* 0x0000000608141981 */ /* 0x000f22000c1e1b00 */
[----:B--2---:R-:W0:Y:S08]  /*0c10*/  @P1 F2I.F64.TRUNC R22, R28 ;  /* 0x0000001c00161311 */ /* 0x004e30000030d100 */
[----:B0-----:R-:W0:Y:S01]  /*0c20*/  @P1 I2F.F64 R22, R22 ;  /* 0x0000001600161312 */ /* 0x001e220000201c00 */
[----:B----4-:R3:W-:Y:S04]  /*0c30*/  @P1 STG.E.64 desc[UR6][R16.64], R20 ;  /* 0x0000001410001986 */ /* 0x0107e8000c101b06 */
[----:B0-----:R3:W-:Y:S02]  /*0c40*/  @P1 STG.E.64 desc[UR6][R8.64], R22 ;  /* 0x0000001608001986 */ /* 0x0017e4000c101b06 */
.L_x_7:
[----:B012---:R-:W-:Y:S05]  /*0c50*/  BSYNC.RECONVERGENT B0 ;  /* 0x0000000000007941 */ /* 0x007fea0003800200 */
.L_x_6:
[----:B------:R-:W-:Y:S05]  /*0c60*/  WARPSYNC.ALL ;  /* 0x0000000000007948 */ /* 0x000fea0003800000 */
[----:B------:R-:W0:Y:S08]  /*0c70*/  LDC R0, c[0x0][0x38c] ;  /* 0x0000e300ff007b82 */ /* 0x000e300000000800 */
[----:B---3--:R-:W1:Y:S08]  /*0c80*/  LDC.64 R8, c[0x0][0x380] ;  /* 0x0000e000ff087b82 */ /* 0x008e700000000a00 */
[----:B------:R-:W-:Y:S01]  /*0c90*/  BAR.SYNC.DEFER_BLOCKING 0x0 ;  /* 0x0000000000007b1d */ /* 0x000fe20000010000 */
[----:B------:R-:W-:-:S05]  /*0ca0*/  IMAD.MOV.U32 R10, RZ, RZ, 0x1 ;  /* 0x00000001ff0a7424 */ /* 0x000fca00078e00ff */
[----:B------:R-:W2:Y:S01]  /*0cb0*/  LDCU UR4, c[0x0][0x388] ;  /* 0x00007100ff0477ac */ /* 0x000ea20008000800 */
[----:B0-----:R-:W-:-:S04]  /*0cc0*/  IMAD R15, R5, R0, R5 ;  /* 0x00000000050f7224 */ /* 0x001fc800078e0205 */
[----:B-1----:R-:W-:-:S06]  /*0cd0*/  IMAD.WIDE R14, R15, 0x8, R8 ;  /* 0x000000080f0e7825 */ /* 0x002fcc00078e0208 */
[----:B------:R-:W3:Y:S01]  /*0ce0*/  LDG.E.64 R14, desc[UR6][R14.64] ;  /* 0x000000060e0e7981 */ /* 0x000ee2000c1e1b00 */
[----:B------:R-:W-:-:S04]  /*0cf0*/  IMAD R11, R5, R0, R2 ;  /* 0x00000000050b7224 */ /* 0x000fc800078e0202 */
[----:B------:R-:W-:-:S05]  /*0d00*/  IMAD.WIDE R8, R11, 0x8, R8 ;  /* 0x000000080b087825 */ /* 0x000fca00078e0208 */
[----:B------:R-:W4:Y:S01]  /*0d10*/  LDG.E.64 R12, desc[UR6][R8.64] ;  /* 0x00000006080c7981 */ /* 0x000f22000c1e1b00 */
[----:B--2---:R-:W-:Y:S01]  /*0d20*/  UISETP.GE.U32.AND UP0, UPT, UR4, 0x4, UPT ;  /* 0x000000040400788c */ /* 0x004fe2000bf06070 */
[----:B------:R-:W-:Y:S01]  /*0d30*/  BSSY.RECONVERGENT B0, `(.L_x_16) ;  /* 0x0000012000007945 */ /* 0x000fe20003800200 */
[----:B---3--:R-:W0:Y:S01]  /*0d40*/  MUFU.RCP64H R11, R15 ;  /* 0x0000000f000b7308 */ /* 0x008e220000001800 */
[----:B----4-:R-:W-:Y:S01]  /*0d50*/  FSETP.GEU.AND P1, PT, |R13|, 6.5827683646048100446e-37, PT ;  /* 0x036000000d00780b */ /* 0x010fe20003f2e200 */
[----:B0-----:R-:W-:-:S08]  /*0d60*/  DFMA R16, -R14, R10, 1 ;  /* 0x3ff000000e10742b */ /* 0x001fd0000000010a */
[----:B------:R-:W-:-:S08]  /*0d70*/  DFMA R16, R16, R16, R16 ;  /* 0x000000101010722b */ /* 0x000fd00000000010 */
[----:B------:R-:W-:-:S08]  /*0d80*/  DFMA R16, R10, R16, R10 ;  /* 0x000000100a10722b */ /* 0x000fd0000000000a */
[----:B------:R-:W-:-:S08]  /*0d90*/  DFMA R18, -R14, R16, 1 ;  /* 0x3ff000000e12742b */ /* 0x000fd00000000110 */
[----:B------:R-:W-:-:S08]  /*0da0*/  DFMA R18, R16, R18, R16 ;  /* 0x000000121012722b */ /* 0x000fd00000000010 */
[----:B------:R-:W-:-:S08]  /*0db0*/  DMUL R10, R12, R18 ;  /* 0x000000120c0a7228 */ /* 0x000fd00000000000 */
[----:B------:R-:W-:-:S08]  /*0dc0*/  DFMA R16, -R14, R10, R12 ;  /* 0x0000000a0e10722b */ /* 0x000fd0000000010c */
[----:B------:R-:W-:-:S10]  /*0dd0*/  DFMA R10, R18, R16, R10 ;  /* 0x00000010120a722b */ /* 0x000fd4000000000a */
[----:B------:R-:W-:-:S05]  /*0de0*/  FFMA R0, RZ, R15, R11 ;  /* 0x0000000fff007223 */ /* 0x000fca000000000b */
[----:B------:R-:W-:-:S13]  /*0df0*/  FSETP.GT.AND P0, PT, |R0|, 1.469367938527859385e-39, PT ;  /* 0x001000000000780b */ /* 0x000fda0003f04200 */
[----:B------:R-:W-:Y:S05]  /*0e00*/  @P0 BRA P1, `(.L_x_17) ;  /* 0x0000000000100947 */ /* 0x000fea0000800000 */
[----:B------:R-:W-:-:S07]  /*0e10*/  MOV R0, 0xe30 ;  /* 0x00000e3000007802 */ /* 0x000fce0000000f00 */
[----:B------:R-:W-:Y:S05]  /*0e20*/  CALL.REL.NOINC `($__internal_0_$__cuda_sm20_div_rn_f64_full) ;  /* 0x0000000400a07944 */ /* 0x000fea0003c00000 */
[----:B------:R-:W-:Y:S02]  /*0e30*/  IMAD.MOV.U32 R10, RZ, RZ, R18 ;  /* 0x000000ffff0a7224 */ /* 0x000fe400078e0012 */
[----:B------:R-:W-:-:S07]  /*0e40*/  IMAD.MOV.U32 R11, RZ, RZ, R19 ;  /* 0x000000ffff0b7224 */ /* 0x000fce00078e0013 */
.L_x_17:
[----:B------:R-:W-:Y:S05]  /*0e50*/  BSYNC.RECONVERGENT B0 ;  /* 0x0000000000007941 */ /* 0x000fea0003800200 */
.L_x_16:
[----:B------:R0:W-:Y:S01]  /*0e60*/  STG.E.64 desc[UR6][R8.64], R10 ;  /* 0x0000000a08007986 */ /* 0x0001e2000c101b06 */
[----:B------:R-:W-:Y:S01]  /*0e70*/  MOV R0, RZ ;  /* 0x000000ff00007202 */ /* 0x000fe20000000f00 */
[----:B------:R-:W-:Y:S06]  /*0e80*/  BAR.SYNC.DEFER_BLOCKING 0x0 ;  /* 0x0000000000007b1d */ /* 0x000fec0000010000 */
[----:B------:R-:W-:Y:S05]  /*0e90*/  BRA.U !UP0, `(.L_x_18) ;  /* 0x0000000108c47547 */ /* 0x000fea000b800000 */
[----:B------:R-:W1:Y:S01]  /*0ea0*/  LDC R27, c[0x0][0x38c] ;  /* 0x0000e300ff1b7b82 */ /* 0x000e620000000800 */
[----:B------:R-:W-:-:S07]  /*0eb0*/  UMOV UR4, URZ ;  /* 0x000000ff00047c82 */ /* 0x000fce0008000000 */
[----:B0-----:R-:W0:Y:S02]  /*0ec0*/  LDC.64 R10, c[0x0][0x380] ;  /* 0x0000e000ff0a7b82 */ /* 0x001e240000000a00 */
.L_x_20:
[----:B01----:R-:W-:-:S04]  /*0ed0*/  IMAD R15, R27, UR4, R5 ;  /* 0x000000041b0f7c24 */ /* 0x003fc8000f8e0205 */
[----:B0-----:R-:W-:-:S05]  /*0ee0*/  IMAD.WIDE R14, R15, 0x8, R10 ;  /* 0x000000080f0e7825 */ /* 0x001fca00078e020a */
[----:B------:R-:W2:Y:S01]  /*0ef0*/  LDG.E.64 R12, desc[UR6][R14.64] ;  /* 0x000000060e0c7981 */ /* 0x000ea2000c1e1b00 */
[----:B------:R-:W-:-:S04]  /*0f00*/  IMAD R21, R27, UR4, R2 ;  /* 0x000000041b157c24 */ /* 0x000fc8000f8e0202 */
[----:B------:R-:W-:Y:S01]  /*0f10*/  IMAD.WIDE R20, R21, 0x8, R10 ;  /* 0x0000000815147825 */ /* 0x000fe200078e020a */
[----:B--2---:R-:W-:-:S06]  /*0f20*/  DSETP.NEU.AND P0, PT, R12, RZ, PT ;  /* 0x000000ff0c00722a */ /* 0x004fcc0003f0d000 */
[----:B------:R-:W-:-:S13]  /*0f30*/  ISETP.EQ.OR P0, PT, R5, UR4, !P0 ;  /* 0x0000000405007c0c */ /* 0x000fda000c702670 */
[----:B------:R-:W2:Y:S04]  /*0f40*/  @!P0 LDG.E.64 R18, desc[UR6][R20.64] ;  /* 0x0000000614128981 */ /* 0x000ea8000c1e1b00 */
[----:B------:R-:W2:Y:S02]  /*0f50*/  @!P0 LDG.E.64 R16, desc[UR6][R8.64] ;  /* 0x0000000608108981 */ /* 0x000ea4000c1e1b00 */
[----:B--2---:R-:W-:Y:S01]  /*0f60*/  @!P0 DFMA R16, -R12, R16, R18 ;  /* 0x000000100c10822b */ /* 0x004fe20000000112 */
[----:B------:R-:W-:-:S06]  /*0f70*/  IMAD.WIDE R18, R27, 0x8, R14 ;  /* 0x000000081b127825 */ /* 0x000fcc00078e020e */
[----:B------:R0:W-:Y:S04]  /*0f80*/  @!P0 STG.E.64 desc[UR6][R20.64], R16 ;  /* 0x0000001014008986 */ /* 0x0001e8000c101b06 */
[----:B------:R-:W2:Y:S01]  /*0f90*/  LDG.E.64 R12, desc[UR6][R18.64] ;  /* 0x00000006120c7981 */ /* 0x000ea2000c1e1b00 */
[----:B------:R-:W-:Y:S01]  /*0fa0*/  UIADD3 UR5, UPT, UPT, UR4, 0x1, URZ ;  /* 0x0000000104057890 */ /* 0x000fe2000fffe0ff */
[----:B------:R-:W-:Y:S01]  /*0fb0*/  IMAD.WIDE R22, R27, 0x8, R20 ;  /* 0x000000081b167825 */ /* 0x000fe200078e0214 */
[----:B--2---:R-:W-:-:S06]  /*0fc0*/  DSETP.NEU.AND P0, PT, R12, RZ, PT ;  /* 0x000000ff0c00722a */ /* 0x004fcc0003f0d000 */
[----:B------:R-:W-:-:S13]  /*0fd0*/  ISETP.EQ.OR P0, PT, R5, UR5, !P0 ;  /* 0x0000000505007c0c */ /* 0x000fda000c702670 */
[----:B0-----:R-:W2:Y:S04]  /*0fe0*/  @!P0 LDG.E.64 R16, desc[UR6][R22.64] ;  /* 0x0000000616108981 */ /* 0x001ea8000c1e1b00 */
        /* <DEDUP_REMOVED lines=17> */
[----:B------:R-:W-:-:S06]  /*1100*/  UIADD3 UR4, UPT, UPT, UR4, 0x4, URZ ;  /* 0x0000000404047890 */ /* 0x000fcc000fffe0ff */
[----:B------:R-:W-:Y:S01]  /*1110*/  ISETP.NE.AND P1, PT, R4, UR4, PT ;  /* 0x0000000404007c0c */ /* 0x000fe2000bf25270 */
[----:B--2---:R-:W-:-:S06]  /*1120*/  DSETP.NEU.AND P0, PT, R16, RZ, PT ;  /* 0x000000ff1000722a */ /* 0x004fcc0003f0d000 */
[----:B------:R-:W-:-:S13]  /*1130*/  ISETP.EQ.OR P0, PT, R5, UR5, !P0 ;  /* 0x0000000505007c0c */ /* 0x000fda000c702670 */
[----:B0-----:R-:W-:Y:S05]  /*1140*/  @P0 BRA `(.L_x_19) ;  /* 0x0000000000100947 */ /* 0x001fea0003800000 */
[----:B------:R-:W2:Y:S04]  /*1150*/  LDG.E.64 R18, desc[UR6][R14.64] ;  /* 0x000000060e127981 */ /* 0x000ea8000c1e1b00 */
[----:B------:R-:W2:Y:S02]  /*1160*/  LDG.E.64 R12, desc[UR6][R8.64] ;  /* 0x00000006080c7981 */ /* 0x000ea4000c1e1b00 */
[----:B--2---:R-:W-:-:S07]  /*1170*/  DFMA R12, -R16, R12, R18 ;  /* 0x0000000c100c722b */ /* 0x004fce0000000112 */
[----:B------:R0:W-:Y:S04]  /*1180*/  STG.E.64 desc[UR6][R14.64], R12 ;  /* 0x0000000c0e007986 */ /* 0x0001e8000c101b06 */
.L_x_19:
[----:B------:R-:W-:Y:S05]  /*1190*/  @P1 BRA `(.L_x_20) ;  /* 0xfffffffc004c1947 */ /* 0x000fea000383ffff */
[----:B------:R-:W-:-:S07]  /*11a0*/  IMAD.MOV.U32 R0, RZ, RZ, R4 ;  /* 0x000000ffff007224 */ /* 0x000fce00078e0004 */
.L_x_18:
[----:B------:R-:W-:-:S13]  /*11b0*/  ISETP.NE.AND P0, PT, R3, RZ, PT ;  /* 0x000000ff0300720c */ /* 0x000fda0003f05270 */
[----:B------:R-:W-:Y:S05]  /*11c0*/  @!P0 BRA `(.L_x_21) ;  /* 0x0000000000a08947 */ /* 0x000fea0003800000 */
[----:B------:R-:W1:Y:S08]  /*11d0*/  LDC R21, c[0x0][0x38c] ;  /* 0x0000e300ff157b82 */ /* 0x000e700000000800 */
[----:B0-----:R-:W0:Y:S01]  /*11e0*/  LDC.64 R12, c[0x0][0x380] ;  /* 0x0000e000ff0c7b82 */ /* 0x001e220000000a00 */
[----:B-1----:R-:W-:-:S04]  /*11f0*/  IMAD R11, R0, R21, R5 ;  /* 0x00000015000b7224 */ /* 0x002fc800078e0205 */
[----:B0-----:R-:W-:-:S05]  /*1200*/  IMAD.WIDE R10, R11, 0x8, R12 ;  /* 0x000000080b0a7825 */ /* 0x001fca00078e020c */
[----:B------:R-:W2:Y:S01]  /*1210*/  LDG.E.64 R14, desc[UR6][R10.64] ;  /* 0x000000060a0e7981 */ /* 0x000ea2000c1e1b00 */
[----:B------:R-:W-:Y:S01]  /*1220*/  IMAD R17, R0, R21, R2 ;  /* 0x0000001500117224 */ /* 0x000fe200078e0202 */
[----:B------:R-:W-:-:S03]  /*1230*/  ISETP.NE.AND P1, PT, R3, 0x1, PT ;  /* 0x000000010300780c */ /* 0x000fc60003f25270 */
[----:B------:R-:W-:Y:S01]  /*1240*/  IMAD.WIDE R12, R17, 0x8, R12 ;  /* 0x00000008110c7825 */ /* 0x000fe200078e020c */
[----:B--2---:R-:W-:-:S06]  /*1250*/  DSETP.NEU.AND P0, PT, R14, RZ, PT ;  /* 0x000000ff0e00722a */ /* 0x004fcc0003f0d000 */
[----:B------:R-:W-:-:S13]  /*1260*/  ISETP.EQ.OR P0, PT, R0, R5, !P0 ;  /* 0x000000050000720c */ /* 0x000fda0004702670 */
[----:B------:R-:W-:Y:S05]  /*1270*/  @P0 BRA `(.L_x_22) ;  /* 0x0000000000100947 */ /* 0x000fea0003800000 */
[----:B------:R-:W2:Y:S04]  /*1280*/  LDG.E.64 R18, desc[UR6][R12.64] ;  /* 0x000000060c127981 */ /* 0x000ea8000c1e1b00 */
[----:B------:R-:W2:Y:S02]  /*1290*/  LDG.E.64 R16, desc[UR6][R8.64] ;  /* 0x0000000608107981 */ /* 0x000ea4000c1e1b00 */
[----:B--2---:R-:W-:-:S07]  /*12a0*/  DFMA R16, -R14, R16, R18 ;  /* 0x000000100e10722b */ /* 0x004fce0000000112 */
[----:B------:R0:W-:Y:S04]  /*12b0*/  STG.E.64 desc[UR6][R12.64], R16 ;  /* 0x000000100c007986 */ /* 0x0001e8000c101b06 */
.L_x_22:
[----:B------:R-:W-:Y:S05]  /*12c0*/  @!P1 BRA `(.L_x_21) ;  /* 0x0000000000609947 */ /* 0x000fea0003800000 */
[----:B------:R-:W-:-:S05]  /*12d0*/  IMAD.WIDE R10, R21, 0x8, R10 ;  /* 0x00000008150a7825 */ /* 0x000fca00078e020a */
[----:B------:R-:W2:Y:S01]  /*12e0*/  LDG.E.64 R14, desc[UR6][R10.64] ;  /* 0x000000060a0e7981 */ /* 0x000ea2000c1e1b00 */
[----:B0-----:R-:W-:Y:S01]  /*12f0*/  VIADD R16, R0, 0x1 ;  /* 0x0000000100107836 */ /* 0x001fe20000000000 */
[----:B------:R-:W-:Y:S01]  /*1300*/  ISETP.NE.AND P1, PT, R3, 0x2, PT ;  /* 0x000000020300780c */ /* 0x000fe20003f25270 */
        /* <DEDUP_REMOVED lines=8> */
.L_x_23:
[----:B------:R-:W-:Y:S05]  /*1390*/  @!P1 BRA `(.L_x_21) ;  /* 0x00000000002c9947 */ /* 0x000fea0003800000 */
[----:B------:R-:W-:-:S06]  /*13a0*/  IMAD.WIDE R10, R21, 0x8, R10 ;  /* 0x00000008150a7825 */ /* 0x000fcc00078e020a */
[----:B------:R-:W2:Y:S01]  /*13b0*/  LDG.E.64 R10, desc[UR6][R10.64] ;  /* 0x000000060a0a7981 */ /* 0x000ea2000c1e1b00 */
[----:B------:R-:W-:Y:S02]  /*13c0*/  VIADD R0, R0, 0x2 ;  /* 0x0000000200007836 */ /* 0x000fe40000000000 */
[----:B0-----:R-:W-:Y:S01]  /*13d0*/  IMAD.WIDE R12, R21, 0x8, R12 ;  /* 0x00000008150c7825 */ /* 0x001fe200078e020c */
[----:B--2---:R-:W-:-:S06]  /*13e0*/  DSETP.NEU.AND P0, PT, R10, RZ, PT ;  /* 0x000000ff0a00722a */ /* 0x004fcc0003f0d000 */
[----:B------:R-:W-:-:S13]  /*13f0*/  ISETP.EQ.OR P0, PT, R0, R5, !P0 ;  /* 0x000000050000720c */ /* 0x000fda0004702670 */
[----:B------:R-:W-:Y:S05]  /*1400*/  @P0 BRA `(.L_x_21) ;  /* 0x0000000000100947 */ /* 0x000fea0003800000 */
[----:B------:R-:W2:Y:S04]  /*1410*/  LDG.E.64 R8, desc[UR6][R8.64] ;  /* 0x0000000608087981 */ /* 0x000ea8000c1e1b00 */
[----:B------:R-:W2:Y:S02]  /*1420*/  LDG.E.64 R14, desc[UR6][R12.64] ;  /* 0x000000060c0e7981 */ /* 0x000ea4000c1e1b00 */
[----:B--2---:R-:W-:-:S07]  /*1430*/  DFMA R14, -R10, R8, R14 ;  /* 0x000000080a0e722b */ /* 0x004fce000000010e */
[----:B------:R1:W-:Y:S04]  /*1440*/  STG.E.64 desc[UR6][R12.64], R14 ;  /* 0x0000000e0c007986 */ /* 0x0003e8000c101b06 */
.L_x_21:
[----:B------:R-:W2:Y:S01]  /*1450*/  LDCU UR4, c[0x0][0x388] ;  /* 0x00007100ff0477ac */ /* 0x000ea20008000800 */
[----:B------:R-:W-:Y:S01]  /*1460*/  IADD3 R5, PT, PT, R5, 0x1, RZ ;  /* 0x0000000105057810 */ /* 0x000fe20007ffe0ff */
[----:B------:R-:W-:Y:S03]  /*1470*/  BAR.SYNC.DEFER_BLOCKING 0x0 ;  /* 0x0000000000007b1d */ /* 0x000fe60000010000 */
[----:B--2---:R-:W-:-:S13]  /*1480*/  ISETP.NE.AND P0, PT, R5, UR4, PT ;  /* 0x0000000405007c0c */ /* 0x004fda000bf05270 */
[----:B------:R-:W-:Y:S05]  /*1490*/  @P0 BRA `(.L_x_24) ;  /* 0xffffffec00200947 */ /* 0x000fea000383ffff */
[----:B------:R-:W-:Y:S05]  /*14a0*/  EXIT ;  /* 0x000000000000794d */ /* 0x000fea0003800000 */
        .weak           $__internal_0_$__cuda_sm20_div_rn_f64_full
        .type           $__internal_0_$__cuda_sm20_div_rn_f64_full,@function
        .size           $__internal_0_$__cuda_sm20_div_rn_f64_full,(.L_x_31 - $__internal_0_$__cuda_sm20_div_rn_f64_full)
$__internal_0_$__cuda_sm20_div_rn_f64_full:
[----:B------:R-:W-:Y:S01]  /*14b0*/  IMAD.MOV.U32 R11, RZ, RZ, R13 ;  /* 0x000000ffff0b7224 */ /* 0x000fe200078e000d */
[C---:B------:R-:W-:Y:S01]  /*14c0*/  FSETP.GEU.AND P0, PT, |R15|.reuse, 1.469367938527859385e-39, PT ;  /* 0x001000000f00780b */ /* 0x040fe20003f0e200 */
[----:B------:R-:W-:Y:S01]  /*14d0*/  IMAD.MOV.U32 R10, RZ, RZ, R12 ;  /* 0x000000ffff0a7224 */ /* 0x000fe200078e000c */
[----:B------:R-:W-:Y:S01]  /*14e0*/  LOP3.LUT R12, R15, 0x800fffff, RZ, 0xc0, !PT ;  /* 0x800fffff0f0c7812 */ /* 0x000fe200078ec0ff */
[----:B------:R-:W-:Y:S01]  /*14f0*/  IMAD.MOV.U32 R18, RZ, RZ, 0x1 ;  /* 0x00000001ff127424 */ /* 0x000fe200078e00ff */
[C---:B------:R-:W-:Y:S01]  /*1500*/  FSETP.GEU.AND P2, PT, |R11|.reuse, 1.469367938527859385e-39, PT ;  /* 0x001000000b00780b */ /* 0x040fe20003f4e200 */
[----:B------:R-:W-:Y:S01]  /*1510*/  BSSY.RECONVERGENT B1, `(.L_x_25) ;  /* 0x0000053000017945 */ /* 0x000fe20003800200 */
[----:B------:R-:W-:Y:S01]  /*1520*/  LOP3.LUT R13, R12, 0x3ff00000, RZ, 0xfc, !PT ;  /* 0x3ff000000c0d7812 */ /* 0x000fe200078efcff */
[----:B------:R-:W-:Y:S01]  /*1530*/  IMAD.MOV.U32 R12, RZ, RZ, R14 ;  /* 0x000000ffff0c7224 */ /* 0x000fe200078e000e */
[----:B------:R-:W-:Y:S02]  /*1540*/  LOP3.LUT R27, R11, 0x7ff00000, RZ, 0xc0, !PT ;  /* 0x7ff000000b1b7812 */ /* 0x000fe400078ec0ff */
[----:B------:R-:W-:-:S02]  /*1550*/  LOP3.LUT R29, R15, 0x7ff00000, RZ, 0xc0, !PT ;  /* 0x7ff000000f1d7812 */ /* 0x000fc400078ec0ff */
[----:B------:R-:W-:Y:S01]  /*1560*/  MOV R28, 0x1ca00000 ;  /* 0x1ca00000001c7802 */ /* 0x000fe20000000f00 */
[----:B------:R-:W-:Y:S01]  /*1570*/  @!P0 DMUL R12, R14, 8.98846567431157953865e+307 ;  /* 0x7fe000000e0c8828 */ /* 0x000fe20000000000 */
[----:B------:R-:W-:-:S03]  /*1580*/  ISETP.GE.U32.AND P1, PT, R27, R29, PT ;  /* 0x0000001d1b00720c */ /* 0x000fc60003f26070 */
[----:B------:R-:W-:Y:S01]  /*1590*/  @!P2 LOP3.LUT R16, R15, 0x7ff00000, RZ, 0xc0, !PT ;  /* 0x7ff000000f10a812 */ /* 0x000fe200078ec0ff */
[----:B------:R-:W-:Y:S01]  /*15a0*/  @!P2 IMAD.MOV.U32 R20, RZ, RZ, RZ ;  /* 0x000000ffff14a224 */ /* 0x000fe200078e00ff */
[----:B------:R-:W0:Y:S01]  /*15b0*/  MUFU.RCP64H R19, R13 ;  /* 0x0000000d00137308 */ /* 0x000e220000001800 */
[C---:B------:R-:W-:Y:S02]  /*15c0*/  SEL R17, R28.reuse, 0x63400000, !P1 ;  /* 0x634000001c117807 */ /* 0x040fe40004800000 */
[----:B------:R-:W-:Y:S01]  /*15d0*/  @!P2 ISETP.GE.U32.AND P3, PT, R27, R16, PT ;  /* 0x000000101b00a20c */ /* 0x000fe20003f66070 */
[----:B------:R-:W-:Y:S01]  /*15e0*/  IMAD.MOV.U32 R16, RZ, RZ, R10 ;  /* 0x000000ffff107224 */ /* 0x000fe200078e000a */
[----:B------:R-:W-:Y:S02]  /*15f0*/  LOP3.LUT R17, R17, 0x800fffff, R11, 0xf8, !PT ;  /* 0x800fffff11117812 */ /* 0x000fe400078ef80b */
[----:B------:R-:W-:Y:S02]  /*1600*/  @!P2 SEL R21, R28, 0x63400000, !P3 ;  /* 0x634000001c15a807 */ /* 0x000fe40005800000 */
[----:B------:R-:W-:-:S02]  /*1610*/  @!P0 LOP3.LUT R29, R13, 0x7ff00000, RZ, 0xc0, !PT ;  /* 0x7ff000000d1d8812 */ /* 0x000fc400078ec0ff */
[----:B------:R-:W-:-:S04]  /*1620*/  @!P2 LOP3.LUT R21, R21, 0x80000000, R11, 0xf8, !PT ;  /* 0x800000001515a812 */ /* 0x000fc800078ef80b */
[----:B------:R-:W-:-:S06]  /*1630*/  @!P2 LOP3.LUT R21, R21, 0x100000, RZ, 0xfc, !PT ;  /* 0x001000001515a812 */ /* 0x000fcc00078efcff */
[----:B------:R-:W-:Y:S02]  /*1640*/  @!P2 DFMA R16, R16, 2, -R20 ;  /* 0x400000001010a82b */ /* 0x000fe40000000814 */
[----:B0-----:R-:W-:-:S08]  /*1650*/  DFMA R20, R18, -R12, 1 ;  /* 0x3ff000001214742b */ /* 0x001fd0000000080c */
[----:B------:R-:W-:-:S08]  /*1660*/  DFMA R20, R20, R20, R20 ;  /* 0x000000141414722b */ /* 0x000fd00000000014 */
[----:B------:R-:W-:-:S08]  /*1670*/  DFMA R20, R18, R20, R18 ;  /* 0x000000141214722b */ /* 0x000fd00000000012 */
[----:B------:R-:W-:-:S08]  /*1680*/  DFMA R18, R20, -R12, 1 ;  /* 0x3ff000001412742b */ /* 0x000fd0000000080c */
[----:B------:R-:W-:-:S08]  /*1690*/  DFMA R18, R20, R18, R20 ;  /* 0x000000121412722b */ /* 0x000fd00000000014 */
[----:B------:R-:W-:-:S08]  /*16a0*/  DMUL R20, R18, R16 ;  /* 0x0000001012147228 */ /* 0x000fd00000000000 */
[----:B------:R-:W-:-:S08]  /*16b0*/  DFMA R22, R20, -R12, R16 ;  /* 0x8000000c1416722b */ /* 0x000fd00000000010 */
[----:B------:R-:W-:Y:S01]  /*16c0*/  DFMA R22, R18, R22, R20 ;  /* 0x000000161216722b */ /* 0x000fe20000000014 */
[----:B------:R-:W-:Y:S02]  /*16d0*/  MOV R20, R27 ;  /* 0x0000001b00147202 */ /* 0x000fe40000000f00 */
[----:B------:R-:W-:-:S05]  /*16e0*/  @!P2 LOP3.LUT R20, R17, 0x7ff00000, RZ, 0xc0, !PT ;  /* 0x7ff000001114a812 */ /* 0x000fca00078ec0ff */
[----:B------:R-:W-:-:S05]  /*16f0*/  VIADD R18, R20, 0xffffffff ;  /* 0xffffffff14127836 */ /* 0x000fca0000000000 */
[----:B------:R-:W-:Y:S01]  /*1700*/  ISETP.GT.U32.AND P0, PT, R18, 0x7feffffe, PT ;  /* 0x7feffffe1200780c */ /* 0x000fe20003f04070 */
[----:B------:R-:W-:-:S05]  /*1710*/  VIADD R18, R29, 0xffffffff ;  /* 0xffffffff1d127836 */ /* 0x000fca0000000000 */
[----:B------:R-:W-:-:S13]  /*1720*/  ISETP.GT.U32.OR P0, PT, R18, 0x7feffffe, P0 ;  /* 0x7feffffe1200780c */ /* 0x000fda0000704470 */
[----:B------:R-:W-:Y:S05]  /*1730*/  @P0 BRA `(.L_x_26) ;  /* 0x00000000006c0947 */ /* 0x000fea0003800000 */
[----:B------:R-:W-:-:S04]  /*1740*/  LOP3.LUT R18, R15, 0x7ff00000, RZ, 0xc0, !PT ;  /* 0x7ff000000f127812 */ /* 0x000fc800078ec0ff */
[CC--:B------:R-:W-:Y:S02]  /*1750*/  VIADDMNMX R10, R27.reuse, -R18.reuse, 0xb9600000, !PT ;  /* 0xb96000001b0a7446 */ /* 0x0c0fe40007800912 */
[----:B------:R-:W-:Y:S02]  /*1760*/  ISETP.GE.U32.AND P0, PT, R27, R18, PT ;  /* 0x000000121b00720c */ /* 0x000fe40003f06070 */
[----:B------:R-:W-:Y:S02]  /*1770*/  VIMNMX R10, PT, PT, R10, 0x46a00000, PT ;  /* 0x46a000000a0a7848 */ /* 0x000fe40003fe0100 */
[----:B------:R-:W-:-:S05]  /*1780*/  SEL R11, R28, 0x63400000, !P0 ;  /* 0x634000001c0b7807 */ /* 0x000fca0004000000 */
[----:B------:R-:W-:Y:S02]  /*1790*/  IMAD.IADD R20, R10, 0x1, -R11 ;  /* 0x000000010a147824 */ /* 0x000fe400078e0a0b */
[----:B------:R-:W-:-:S03]  /*17a0*/  IMAD.MOV.U32 R10, RZ, RZ, RZ ;  /* 0x000000ffff0a7224 */ /* 0x000fc600078e00ff */
[----:B------:R-:W-:-:S06]  /*17b0*/  IADD3 R11, PT, PT, R20, 0x7fe00000, RZ ;  /* 0x7fe00000140b7810 */ /* 0x000fcc0007ffe0ff */
[----:B------:R-:W-:-:S10]  /*17c0*/  DMUL R18, R22, R10 ;  /* 0x0000000a16127228 */ /* 0x000fd40000000000 */
[----:B------:R-:W-:-:S13]  /*17d0*/  FSETP.GTU.AND P0, PT, |R19|, 1.469367938527859385e-39, PT ;  /* 0x001000001300780b */ /* 0x000fda0003f0c200 */
[----:B------:R-:W-:Y:S05]  /*17e0*/  @P0 BRA `(.L_x_27) ;  /* 0x0000000000940947 */ /* 0x000fea0003800000 */
[----:B------:R-:W-:-:S06]  /*17f0*/  DFMA R12, R22, -R12, R16 ;  /* 0x8000000c160c722b */ /* 0x000fcc0000000010 */
[----:B------:R-:W-:-:S04]  /*1800*/  IMAD.MOV.U32 R12, RZ, RZ, RZ ;  /* 0x000000ffff0c7224 */ /* 0x000fc800078e00ff */
[C---:B------:R-:W-:Y:S02]  /*1810*/  FSETP.NEU.AND P0, PT, R13.reuse, RZ, PT ;  /* 0x000000ff0d00720b */ /* 0x040fe40003f0d000 */
[----:B------:R-:W-:-:S04]  /*1820*/  LOP3.LUT R15, R13, 0x80000000, R15, 0x48, !PT ;  /* 0x800000000d0f7812 */ /* 0x000fc800078e480f */
[----:B------:R-:W-:-:S07]  /*1830*/  LOP3.LUT R13, R15, R11, RZ, 0xfc, !PT ;  /* 0x0000000b0f0d7212 */ /* 0x000fce00078efcff */
[----:B------:R-:W-:Y:S05]  /*1840*/  @!P0 BRA `(.L_x_27) ;  /* 0x00000000007c8947 */ /* 0x000fea0003800000 */
[----:B------:R-:W-:Y:S01]  /*1850*/  IADD3 R11, PT, PT, -R20, RZ, RZ ;  /* 0x000000ff140b7210 */ /* 0x000fe20007ffe1ff */
[----:B------:R-:W-:Y:S01]  /*1860*/  IMAD.MOV.U32 R10, RZ, RZ, RZ ;  /* 0x000000ffff0a7224 */ /* 0x000fe200078e00ff */
[----:B------:R-:W-:-:S05]  /*1870*/  DMUL.RP R12, R22, R12 ;  /* 0x0000000c160c7228 */ /* 0x000fca0000008000 */
[----:B------:R-:W-:-:S05]  /*1880*/  DFMA R10, R18, -R10, R22 ;  /* 0x8000000a120a722b */ /* 0x000fca0000000016 */
[----:B------:R-:W-:Y:S02]  /*1890*/  LOP3.LUT R15, R13, R15, RZ, 0x3c, !PT ;  /* 0x0000000f0d0f7212 */ /* 0x000fe400078e3cff */
[----:B------:R-:W-:-:S04]  /*18a0*/  IADD3 R10, PT, PT, -R20, -0x43300000, RZ ;  /* 0xbcd00000140a7810 */ /* 0x000fc80007ffe1ff */
[----:B------:R-:W-:-:S04]  /*18b0*/  FSETP.NEU.AND P0, PT, |R11|, R10, PT ;  /* 0x0000000a0b00720b */ /* 0x000fc80003f0d200 */
[----:B------:R-:W-:Y:S02]  /*18c0*/  FSEL R18, R12, R18, !P0 ;  /* 0x000000120c127208 */ /* 0x000fe40004000000 */
[----:B------:R-:W-:Y:S01]  /*18d0*/  FSEL R19, R15, R19, !P0 ;  /* 0x000000130f137208 */ /* 0x000fe20004000000 */
[----:B------:R-:W-:Y:S06]  /*18e0*/  BRA `(.L_x_27) ;  /* 0x0000000000547947 */ /* 0x000fec0003800000 */
.L_x_26:
[----:B------:R-:W-:-:S14]  /*18f0*/  DSETP.NAN.AND P0, PT, R10, R10, PT ;  /* 0x0000000a0a00722a */ /* 0x000fdc0003f08000 */
[----:B------:R-:W-:Y:S05]  /*1900*/  @P0 BRA `(.L_x_28) ;  /* 0x0000000000440947 */ /* 0x000fea0003800000 */
[----:B------:R-:W-:-:S14]  /*1910*/  DSETP.NAN.AND P0, PT, R14, R14, PT ;  /* 0x0000000e0e00722a */ /* 0x000fdc0003f08000 */
[----:B------:R-:W-:Y:S05]  /*1920*/  @P0 BRA `(.L_x_29) ;  /* 0x0000000000300947 */ /* 0x000fea0003800000 */
[----:B------:R-:W-:Y:S01]  /*1930*/  ISETP.NE.AND P0, PT, R20, R29, PT ;  /* 0x0000001d1400720c */ /* 0x000fe20003f05270 */
[----:B------:R-:W-:Y:S01]  /*1940*/  IMAD.MOV.U32 R18, RZ, RZ, 0x0 ;  /* 0x00000000ff127424 */ /* 0x000fe200078e00ff */
[----:B------:R-:W-:-:S11]  /*1950*/  MOV R19, 0xfff80000 ;  /* 0xfff8000000137802 */ /* 0x000fd60000000f00 */
[----:B------:R-:W-:Y:S05]  /*1960*/  @!P0 BRA `(.L_x_27) ;  /* 0x0000000000348947 */ /* 0x000fea0003800000 */
[----:B------:R-:W-:Y:S02]  /*1970*/  ISETP.NE.AND P0, PT, R20, 0x7ff00000, PT ;  /* 0x7ff000001400780c */ /* 0x000fe40003f05270 */
[----:B------:R-:W-:Y:S02]  /*1980*/  LOP3.LUT R19, R11, 0x80000000, R15, 0x48, !PT ;  /* 0x800000000b137812 */ /* 0x000fe400078e480f */
[----:B------:R-:W-:-:S13]  /*1990*/  ISETP.EQ.OR P0, PT, R29, RZ, !P0 ;  /* 0x000000ff1d00720c */ /* 0x000fda0004702670 */
[----:B------:R-:W-:Y:S01]  /*19a0*/  @P0 LOP3.LUT R10, R19, 0x7ff00000, RZ, 0xfc, !PT ;  /* 0x7ff00000130a0812 */ /* 0x000fe200078efcff */
[----:B------:R-:W-:Y:S02]  /*19b0*/  @!P0 IMAD.MOV.U32 R18, RZ, RZ, RZ ;  /* 0x000000ffff128224 */ /* 0x000fe400078e00ff */
[----:B------:R-:W-:Y:S01]  /*19c0*/  @P0 IMAD.MOV.U32 R18, RZ, RZ, RZ ;  /* 0x000000ffff120224 */ /* 0x000fe200078e00ff */
[----:B------:R-:W-:Y:S01]  /*19d0*/  @P0 MOV R19, R10 ;  /* 0x0000000a00130202 */ /* 0x000fe20000000f00 */
[----:B------:R-:W-:Y:S06]  /*19e0*/  BRA `(.L_x_27) ;  /* 0x0000000000147947 */ /* 0x000fec0003800000 */
.L_x_29:
[----:B------:R-:W-:Y:S01]  /*19f0*/  LOP3.LUT R19, R15, 0x80000, RZ, 0xfc, !PT ;  /* 0x000800000f137812 */ /* 0x000fe200078efcff */
[----:B------:R-:W-:Y:S01]  /*1a00*/  IMAD.MOV.U32 R18, RZ, RZ, R14 ;  /* 0x000000ffff127224 */ /* 0x000fe200078e000e */
[----:B------:R-:W-:Y:S06]  /*1a10*/  BRA `(.L_x_27) ;  /* 0x0000000000087947 */ /* 0x000fec0003800000 */
.L_x_28:
[----:B------:R-:W-:Y:S01]  /*1a20*/  LOP3.LUT R19, R11, 0x80000, RZ, 0xfc, !PT ;  /* 0x000800000b137812 */ /* 0x000fe200078efcff */
[----:B------:R-:W-:-:S07]  /*1a30*/  IMAD.MOV.U32 R18, RZ, RZ, R10 ;  /* 0x000000ffff127224 */ /* 0x000fce00078e000a */
.L_x_27:
[----:B------:R-:W-:Y:S05]  /*1a40*/  BSYNC.RECONVERGENT B1 ;  /* 0x0000000000017941 */ /* 0x000fea0003800200 */
.L_x_25:
[----:B------:R-:W-:Y:S01]  /*1a50*/  MOV R10, R0 ;  /* 0x00000000000a7202 */ /* 0x000fe20000000f00 */
[----:B------:R-:W-:-:S04]  /*1a60*/  IMAD.MOV.U32 R11, RZ, RZ, 0x0 ;  /* 0x00000000ff0b7424 */ /* 0x000fc800078e00ff */
[----:B------:R-:W-:Y:S05]  /*1a70*/  RET.REL.NODEC R10 `(_Z13MatrixInversePdii) ;  /* 0xffffffe40a607950 */ /* 0x000fea0003c3ffff */
.L_x_30:
        /* <DEDUP_REMOVED lines=16> */
.L_x_31:


//--------------------- .nv.shared.reserved.0     --------------------------
	.section	.nv.shared.reserved.0,"aw",@nobits
	.weak		__nv_reservedSMEM_offset_0_alias
	.size		__nv_reservedSMEM_offset_0_alias, 0, 64
	.other		__nv_reservedSMEM_offset_0_alias,@"STO_CUDA_RESERVED_SHARED STV_DEFAULT"
__nv_reservedSMEM_offset_0_alias:
	.zero		0
	.zero		64


//--------------------- .nv.constant0._Z12MatrixKernelPdS_S_iiii --------------------------
	.section	.nv.constant0._Z12MatrixKernelPdS_S_iiii,"a",@progbits
	.sectionflags	@""
	.align	4
.nv.constant0._Z12MatrixKernelPdS_S_iiii:
	.zero		936


//--------------------- .nv.constant0._Z14ExtractInversePdS_ii --------------------------
	.section	.nv.constant0._Z14ExtractInversePdS_ii,"a",@progbits
	.sectionflags	@""
	.align	4
.nv.constant0._Z14ExtractInversePdS_ii:
	.zero		920


//--------------------- .nv.constant0._Z20MatrixAppendIdentityPdS_ii --------------------------
	.section	.nv.constant0._Z20MatrixAppendIdentityPdS_ii,"a",@progbits
	.sectionflags	@""
	.align	4
.nv.constant0._Z20MatrixAppendIdentityPdS_ii:
	.zero		920


//--------------------- .nv.constant0._Z13MatrixInversePdii --------------------------
	.section	.nv.constant0._Z13MatrixInversePdii,"a",@progbits
	.sectionflags	@""
	.align	4
.nv.constant0._Z13MatrixInversePdii:
	.zero		912


//--------------------- SYMBOLS --------------------------

	.type		.nv.reservedSmem.offset0,@object
	.size		.nv.reservedSmem.offset0,0x4
